//
// Generated by NVIDIA NVVM Compiler
//
// Compiler Build ID: CL-36424714
// Cuda compilation tools, release 13.0, V13.0.88
// Based on NVVM 20.0.0
//

.version 9.0
.target sm_100
.address_size 64

	// .globl	_ZN3cub18CUB_300001_SM_10006detail11EmptyKernelIvEEvv
.global .align 1 .b8 _ZN34_INTERNAL_4884a7c1_4_k_cu_742def144cuda3std3__45__cpo5beginE[1];
.global .align 1 .b8 _ZN34_INTERNAL_4884a7c1_4_k_cu_742def144cuda3std3__45__cpo3endE[1];
.global .align 1 .b8 _ZN34_INTERNAL_4884a7c1_4_k_cu_742def144cuda3std3__45__cpo6cbeginE[1];
.global .align 1 .b8 _ZN34_INTERNAL_4884a7c1_4_k_cu_742def144cuda3std3__45__cpo4cendE[1];
.global .align 1 .b8 _ZN34_INTERNAL_4884a7c1_4_k_cu_742def144cuda3std3__45__cpo6rbeginE[1];
.global .align 1 .b8 _ZN34_INTERNAL_4884a7c1_4_k_cu_742def144cuda3std3__45__cpo4rendE[1];
.global .align 1 .b8 _ZN34_INTERNAL_4884a7c1_4_k_cu_742def144cuda3std3__45__cpo7crbeginE[1];
.global .align 1 .b8 _ZN34_INTERNAL_4884a7c1_4_k_cu_742def144cuda3std3__45__cpo5crendE[1];
.global .align 1 .b8 _ZN34_INTERNAL_4884a7c1_4_k_cu_742def144cuda3std3__436_GLOBAL__N__4884a7c1_4_k_cu_742def146ignoreE[1];
.global .align 1 .b8 _ZN34_INTERNAL_4884a7c1_4_k_cu_742def144cuda3std3__419piecewise_constructE[1];
.global .align 1 .b8 _ZN34_INTERNAL_4884a7c1_4_k_cu_742def144cuda3std3__48in_placeE[1];
.global .align 1 .b8 _ZN34_INTERNAL_4884a7c1_4_k_cu_742def144cuda3std3__420unreachable_sentinelE[1];
.global .align 1 .b8 _ZN34_INTERNAL_4884a7c1_4_k_cu_742def144cuda3std3__47nulloptE[1];
.global .align 1 .b8 _ZN34_INTERNAL_4884a7c1_4_k_cu_742def144cuda3std3__48unexpectE[1];
.global .align 1 .b8 _ZN34_INTERNAL_4884a7c1_4_k_cu_742def144cuda3std6ranges3__45__cpo4swapE[1];
.global .align 1 .b8 _ZN34_INTERNAL_4884a7c1_4_k_cu_742def144cuda3std6ranges3__45__cpo9iter_moveE[1];
.global .align 1 .b8 _ZN34_INTERNAL_4884a7c1_4_k_cu_742def144cuda3std6ranges3__45__cpo5beginE[1];
.global .align 1 .b8 _ZN34_INTERNAL_4884a7c1_4_k_cu_742def144cuda3std6ranges3__45__cpo3endE[1];
.global .align 1 .b8 _ZN34_INTERNAL_4884a7c1_4_k_cu_742def144cuda3std6ranges3__45__cpo6cbeginE[1];
.global .align 1 .b8 _ZN34_INTERNAL_4884a7c1_4_k_cu_742def144cuda3std6ranges3__45__cpo4cendE[1];
.global .align 1 .b8 _ZN34_INTERNAL_4884a7c1_4_k_cu_742def144cuda3std6ranges3__45__cpo7advanceE[1];
.global .align 1 .b8 _ZN34_INTERNAL_4884a7c1_4_k_cu_742def144cuda3std6ranges3__45__cpo9iter_swapE[1];
.global .align 1 .b8 _ZN34_INTERNAL_4884a7c1_4_k_cu_742def144cuda3std6ranges3__45__cpo4nextE[1];
.global .align 1 .b8 _ZN34_INTERNAL_4884a7c1_4_k_cu_742def144cuda3std6ranges3__45__cpo4prevE[1];
.global .align 1 .b8 _ZN34_INTERNAL_4884a7c1_4_k_cu_742def144cuda3std6ranges3__45__cpo4dataE[1];
.global .align 1 .b8 _ZN34_INTERNAL_4884a7c1_4_k_cu_742def144cuda3std6ranges3__45__cpo5cdataE[1];
.global .align 1 .b8 _ZN34_INTERNAL_4884a7c1_4_k_cu_742def144cuda3std6ranges3__45__cpo4sizeE[1];
.global .align 1 .b8 _ZN34_INTERNAL_4884a7c1_4_k_cu_742def144cuda3std6ranges3__45__cpo5ssizeE[1];
.global .align 1 .b8 _ZN34_INTERNAL_4884a7c1_4_k_cu_742def144cuda3std6ranges3__45__cpo8distanceE[1];
.global .align 1 .b8 _ZN34_INTERNAL_4884a7c1_4_k_cu_742def146thrust24THRUST_300001_SM_1000_NS8cuda_cub3parE[1];
.global .align 1 .b8 _ZN34_INTERNAL_4884a7c1_4_k_cu_742def146thrust24THRUST_300001_SM_1000_NS8cuda_cub10par_nosyncE[1];
.global .align 1 .b8 _ZN34_INTERNAL_4884a7c1_4_k_cu_742def146thrust24THRUST_300001_SM_1000_NS6system6detail10sequential3seqE[1];
.global .align 1 .b8 _ZN34_INTERNAL_4884a7c1_4_k_cu_742def146thrust24THRUST_300001_SM_1000_NS6system3cpp3parE[1];
.global .align 1 .b8 _ZN34_INTERNAL_4884a7c1_4_k_cu_742def146thrust24THRUST_300001_SM_1000_NS12placeholders2_1E[1];
.global .align 1 .b8 _ZN34_INTERNAL_4884a7c1_4_k_cu_742def146thrust24THRUST_300001_SM_1000_NS12placeholders2_2E[1];
.global .align 1 .b8 _ZN34_INTERNAL_4884a7c1_4_k_cu_742def146thrust24THRUST_300001_SM_1000_NS12placeholders2_3E[1];
.global .align 1 .b8 _ZN34_INTERNAL_4884a7c1_4_k_cu_742def146thrust24THRUST_300001_SM_1000_NS12placeholders2_4E[1];
.global .align 1 .b8 _ZN34_INTERNAL_4884a7c1_4_k_cu_742def146thrust24THRUST_300001_SM_1000_NS12placeholders2_5E[1];
.global .align 1 .b8 _ZN34_INTERNAL_4884a7c1_4_k_cu_742def146thrust24THRUST_300001_SM_1000_NS12placeholders2_6E[1];
.global .align 1 .b8 _ZN34_INTERNAL_4884a7c1_4_k_cu_742def146thrust24THRUST_300001_SM_1000_NS12placeholders2_7E[1];
.global .align 1 .b8 _ZN34_INTERNAL_4884a7c1_4_k_cu_742def146thrust24THRUST_300001_SM_1000_NS12placeholders2_8E[1];
.global .align 1 .b8 _ZN34_INTERNAL_4884a7c1_4_k_cu_742def146thrust24THRUST_300001_SM_1000_NS12placeholders2_9E[1];
.global .align 1 .b8 _ZN34_INTERNAL_4884a7c1_4_k_cu_742def146thrust24THRUST_300001_SM_1000_NS12placeholders3_10E[1];
.global .align 1 .b8 _ZN34_INTERNAL_4884a7c1_4_k_cu_742def146thrust24THRUST_300001_SM_1000_NS3seqE[1];
.global .align 1 .b8 _ZN34_INTERNAL_4884a7c1_4_k_cu_742def146thrust24THRUST_300001_SM_1000_NS6deviceE[1];

.visible .entry _ZN3cub18CUB_300001_SM_10006detail11EmptyKernelIvEEvv()
{


	ret;

}
	// .globl	_ZN3cub18CUB_300001_SM_10006detail8for_each13static_kernelINS2_12policy_hub_t12policy_500_tEmN6thrust24THRUST_300001_SM_1000_NS8cuda_cub20__uninitialized_fill7functorINS7_10device_ptrIfEEfEEEEvT0_T1_
.visible .entry _ZN3cub18CUB_300001_SM_10006detail8for_each13static_kernelINS2_12policy_hub_t12policy_500_tEmN6thrust24THRUST_300001_SM_1000_NS8cuda_cub20__uninitialized_fill7functorINS7_10device_ptrIfEEfEEEEvT0_T1_(
	.param .u64 _ZN3cub18CUB_300001_SM_10006detail8for_each13static_kernelINS2_12policy_hub_t12policy_500_tEmN6thrust24THRUST_300001_SM_1000_NS8cuda_cub20__uninitialized_fill7functorINS7_10device_ptrIfEEfEEEEvT0_T1__param_0,
	.param .align 8 .b8 _ZN3cub18CUB_300001_SM_10006detail8for_each13static_kernelINS2_12policy_hub_t12policy_500_tEmN6thrust24THRUST_300001_SM_1000_NS8cuda_cub20__uninitialized_fill7functorINS7_10device_ptrIfEEfEEEEvT0_T1__param_1[16]
)
.maxntid 256
{
	.reg .pred 	%p<4>;
	.reg .b16 	%rs<5>;
	.reg .b32 	%r<10>;
	.reg .b32 	%f<3>;
	.reg .b64 	%rd<16>;

	ld.param.f32 	%f2, [_ZN3cub18CUB_300001_SM_10006detail8for_each13static_kernelINS2_12policy_hub_t12policy_500_tEmN6thrust24THRUST_300001_SM_1000_NS8cuda_cub20__uninitialized_fill7functorINS7_10device_ptrIfEEfEEEEvT0_T1__param_1+8];
	ld.param.u64 	%rd4, [_ZN3cub18CUB_300001_SM_10006detail8for_each13static_kernelINS2_12policy_hub_t12policy_500_tEmN6thrust24THRUST_300001_SM_1000_NS8cuda_cub20__uninitialized_fill7functorINS7_10device_ptrIfEEfEEEEvT0_T1__param_1];
	ld.param.u64 	%rd5, [_ZN3cub18CUB_300001_SM_10006detail8for_each13static_kernelINS2_12policy_hub_t12policy_500_tEmN6thrust24THRUST_300001_SM_1000_NS8cuda_cub20__uninitialized_fill7functorINS7_10device_ptrIfEEfEEEEvT0_T1__param_0];
	mov.u32 	%r7, %ctaid.x;
	mul.wide.u32 	%rd1, %r7, 512;
	sub.s64 	%rd2, %rd5, %rd1;
	setp.lt.u64 	%p1, %rd2, 512;
	@%p1 bra 	$L__BB1_2;
	mov.u32 	%r9, %tid.x;
	cvta.to.global.u64 	%rd11, %rd4;
	cvt.u64.u32 	%rd12, %r9;
	add.s64 	%rd13, %rd1, %rd12;
	shl.b64 	%rd14, %rd13, 2;
	add.s64 	%rd15, %rd11, %rd14;
	st.global.f32 	[%rd15], %f2;
	st.global.f32 	[%rd15+1024], %f2;
	bra.uni 	$L__BB1_6;
$L__BB1_2:
	cvta.to.global.u64 	%rd6, %rd4;
	mov.u32 	%r1, %tid.x;
	cvt.u64.u32 	%rd7, %r1;
	setp.le.u64 	%p2, %rd2, %rd7;
	add.s64 	%rd8, %rd1, %rd7;
	shl.b64 	%rd9, %rd8, 2;
	add.s64 	%rd3, %rd6, %rd9;
	@%p2 bra 	$L__BB1_4;
	st.global.f32 	[%rd3], %f2;
$L__BB1_4:
	add.s32 	%r8, %r1, 256;
	cvt.u64.u32 	%rd10, %r8;
	setp.le.u64 	%p3, %rd2, %rd10;
	@%p3 bra 	$L__BB1_6;
	st.global.f32 	[%rd3+1024], %f2;
$L__BB1_6:
	ret;

}
	// .globl	_ZN3cub18CUB_300001_SM_10006detail8for_each13static_kernelINS2_12policy_hub_t12policy_500_tElNS2_12op_wrapper_tIlN3tsd10JacobiStepEN6thrust24THRUST_300001_SM_1000_NS17counting_iteratorImNSA_11use_defaultESC_SC_EEEEEEvT0_T1_
.visible .entry _ZN3cub18CUB_300001_SM_10006detail8for_each13static_kernelINS2_12policy_hub_t12policy_500_tElNS2_12op_wrapper_tIlN3tsd10JacobiStepEN6thrust24THRUST_300001_SM_1000_NS17counting_iteratorImNSA_11use_defaultESC_SC_EEEEEEvT0_T1_(
	.param .u64 _ZN3cub18CUB_300001_SM_10006detail8for_each13static_kernelINS2_12policy_hub_t12policy_500_tElNS2_12op_wrapper_tIlN3tsd10JacobiStepEN6thrust24THRUST_300001_SM_1000_NS17counting_iteratorImNSA_11use_defaultESC_SC_EEEEEEvT0_T1__param_0,
	.param .align 8 .b8 _ZN3cub18CUB_300001_SM_10006detail8for_each13static_kernelINS2_12policy_hub_t12policy_500_tElNS2_12op_wrapper_tIlN3tsd10JacobiStepEN6thrust24THRUST_300001_SM_1000_NS17counting_iteratorImNSA_11use_defaultESC_SC_EEEEEEvT0_T1__param_1[48]
)
.maxntid 256
{
	.reg .pred 	%p<60>;
	.reg .b32 	%r<144>;
	.reg .b32 	%f<53>;
	.reg .b64 	%rd<172>;

	ld.param.u64 	%rd71, [_ZN3cub18CUB_300001_SM_10006detail8for_each13static_kernelINS2_12policy_hub_t12policy_500_tElNS2_12op_wrapper_tIlN3tsd10JacobiStepEN6thrust24THRUST_300001_SM_1000_NS17counting_iteratorImNSA_11use_defaultESC_SC_EEEEEEvT0_T1__param_1+16];
	ld.param.u64 	%rd70, [_ZN3cub18CUB_300001_SM_10006detail8for_each13static_kernelINS2_12policy_hub_t12policy_500_tElNS2_12op_wrapper_tIlN3tsd10JacobiStepEN6thrust24THRUST_300001_SM_1000_NS17counting_iteratorImNSA_11use_defaultESC_SC_EEEEEEvT0_T1__param_1+8];
	ld.param.u64 	%rd69, [_ZN3cub18CUB_300001_SM_10006detail8for_each13static_kernelINS2_12policy_hub_t12policy_500_tElNS2_12op_wrapper_tIlN3tsd10JacobiStepEN6thrust24THRUST_300001_SM_1000_NS17counting_iteratorImNSA_11use_defaultESC_SC_EEEEEEvT0_T1__param_1];
	ld.param.u64 	%rd72, [_ZN3cub18CUB_300001_SM_10006detail8for_each13static_kernelINS2_12policy_hub_t12policy_500_tElNS2_12op_wrapper_tIlN3tsd10JacobiStepEN6thrust24THRUST_300001_SM_1000_NS17counting_iteratorImNSA_11use_defaultESC_SC_EEEEEEvT0_T1__param_0];
	ld.param.v2.u32 	{%r27, %r28}, [_ZN3cub18CUB_300001_SM_10006detail8for_each13static_kernelINS2_12policy_hub_t12policy_500_tElNS2_12op_wrapper_tIlN3tsd10JacobiStepEN6thrust24THRUST_300001_SM_1000_NS17counting_iteratorImNSA_11use_defaultESC_SC_EEEEEEvT0_T1__param_1+40];
	ld.param.v2.u32 	{%r25, %r26}, [_ZN3cub18CUB_300001_SM_10006detail8for_each13static_kernelINS2_12policy_hub_t12policy_500_tElNS2_12op_wrapper_tIlN3tsd10JacobiStepEN6thrust24THRUST_300001_SM_1000_NS17counting_iteratorImNSA_11use_defaultESC_SC_EEEEEEvT0_T1__param_1+32];
	ld.param.v2.u32 	{%r23, %r24}, [_ZN3cub18CUB_300001_SM_10006detail8for_each13static_kernelINS2_12policy_hub_t12policy_500_tElNS2_12op_wrapper_tIlN3tsd10JacobiStepEN6thrust24THRUST_300001_SM_1000_NS17counting_iteratorImNSA_11use_defaultESC_SC_EEEEEEvT0_T1__param_1+24];
	mov.u32 	%r29, %ctaid.x;
	mul.wide.u32 	%rd1, %r29, 512;
	sub.s64 	%rd2, %rd72, %rd1;
	setp.lt.s64 	%p1, %rd2, 512;
	@%p1 bra 	$L__BB2_25;
	cvta.to.global.u64 	%rd4, %rd71;
	mov.u32 	%r88, %tid.x;
	add.s64 	%rd118, %rd69, %rd1;
	mul.lo.s32 	%r89, %r23, %r24;
	cvt.s64.s32 	%rd5, %r89;
	cvt.s64.s32 	%rd6, %r23;
	add.s32 	%r3, %r26, -1;
	add.s32 	%r4, %r27, -1;
	add.s32 	%r5, %r28, -1;
	cvt.u64.u32 	%rd119, %r88;
	add.s64 	%rd7, %rd118, %rd119;
	or.b64  	%rd120, %rd7, %rd5;
	and.b64  	%rd121, %rd120, -4294967296;
	setp.ne.s64 	%p32, %rd121, 0;
	@%p32 bra 	$L__BB2_3;
	cvt.u32.u64 	%r90, %rd5;
	cvt.u32.u64 	%r91, %rd7;
	div.u32 	%r92, %r91, %r90;
	mul.lo.s32 	%r93, %r92, %r90;
	sub.s32 	%r94, %r91, %r93;
	cvt.u64.u32 	%rd156, %r92;
	cvt.u64.u32 	%rd157, %r94;
	bra.uni 	$L__BB2_4;
$L__BB2_3:
	div.u64 	%rd156, %rd7, %rd5;
	mul.lo.s64 	%rd122, %rd156, %rd5;
	sub.s64 	%rd157, %rd7, %rd122;
$L__BB2_4:
	or.b64  	%rd123, %rd157, %rd6;
	and.b64  	%rd124, %rd123, -4294967296;
	setp.ne.s64 	%p33, %rd124, 0;
	@%p33 bra 	$L__BB2_6;
	cvt.u32.u64 	%r95, %rd6;
	cvt.u32.u64 	%r96, %rd157;
	div.u32 	%r97, %r96, %r95;
	cvt.u64.u32 	%rd158, %r97;
	bra.uni 	$L__BB2_7;
$L__BB2_6:
	div.u64 	%rd158, %rd157, %rd6;
$L__BB2_7:
	or.b64  	%rd125, %rd7, %rd6;
	and.b64  	%rd126, %rd125, -4294967296;
	setp.ne.s64 	%p34, %rd126, 0;
	@%p34 bra 	$L__BB2_9;
	cvt.u32.u64 	%r98, %rd6;
	cvt.u32.u64 	%r99, %rd7;
	rem.u32 	%r100, %r99, %r98;
	cvt.u64.u32 	%rd159, %r100;
	bra.uni 	$L__BB2_10;
$L__BB2_9:
	rem.u64 	%rd159, %rd7, %rd6;
$L__BB2_10:
	cvt.u32.u64 	%r6, %rd159;
	cvt.u32.u64 	%r7, %rd158;
	cvt.u32.u64 	%r8, %rd156;
	setp.ne.s32 	%p35, %r6, 0;
	setp.ne.s32 	%p36, %r3, %r6;
	and.pred  	%p37, %p35, %p36;
	setp.ne.s32 	%p38, %r7, 0;
	and.pred  	%p39, %p38, %p37;
	setp.ne.s32 	%p40, %r4, %r7;
	and.pred  	%p41, %p39, %p40;
	setp.ne.s32 	%p42, %r8, 0;
	and.pred  	%p43, %p42, %p41;
	setp.ne.s32 	%p44, %r5, %r8;
	shl.b64 	%rd127, %rd7, 2;
	add.s64 	%rd20, %rd4, %rd127;
	cvta.to.global.u64 	%rd128, %rd70;
	add.s64 	%rd21, %rd128, %rd127;
	and.pred  	%p45, %p43, %p44;
	@%p45 bra 	$L__BB2_12;
	ld.global.f32 	%f39, [%rd20];
	st.global.f32 	[%rd21], %f39;
	bra.uni 	$L__BB2_13;
$L__BB2_12:
	mul.lo.s32 	%r101, %r27, %r8;
	add.s32 	%r102, %r101, %r7;
	mul.lo.s32 	%r103, %r102, %r26;
	add.s32 	%r104, %r6, %r103;
	add.s32 	%r105, %r104, 1;
	mul.wide.s32 	%rd129, %r105, 4;
	add.s64 	%rd130, %rd4, %rd129;
	ld.global.f32 	%f27, [%rd130];
	ld.global.f32 	%f28, [%rd130+-8];
	add.f32 	%f29, %f27, %f28;
	add.s32 	%r106, %r103, %r26;
	add.s32 	%r107, %r106, %r6;
	mul.wide.s32 	%rd131, %r107, 4;
	add.s64 	%rd132, %rd4, %rd131;
	ld.global.f32 	%f30, [%rd132];
	add.f32 	%f31, %f29, %f30;
	add.s32 	%r108, %r102, -1;
	mad.lo.s32 	%r109, %r108, %r26, %r6;
	mul.wide.s32 	%rd133, %r109, 4;
	add.s64 	%rd134, %rd4, %rd133;
	ld.global.f32 	%f32, [%rd134];
	add.f32 	%f33, %f31, %f32;
	add.s32 	%r110, %r101, %r27;
	add.s32 	%r111, %r102, %r27;
	mad.lo.s32 	%r112, %r111, %r26, %r6;
	mul.wide.s32 	%rd135, %r112, 4;
	add.s64 	%rd136, %rd4, %rd135;
	ld.global.f32 	%f34, [%rd136];
	add.f32 	%f35, %f33, %f34;
	shl.b32 	%r113, %r27, 1;
	sub.s32 	%r114, %r110, %r113;
	add.s32 	%r115, %r114, %r7;
	mad.lo.s32 	%r116, %r115, %r26, %r6;
	mul.wide.s32 	%rd137, %r116, 4;
	add.s64 	%rd138, %rd4, %rd137;
	ld.global.f32 	%f36, [%rd138];
	add.f32 	%f37, %f35, %f36;
	mul.f32 	%f38, %f37, 0f3E2A9931;
	st.global.f32 	[%rd21], %f38;
$L__BB2_13:
	add.s64 	%rd22, %rd7, 256;
	or.b64  	%rd139, %rd22, %rd5;
	and.b64  	%rd140, %rd139, -4294967296;
	setp.ne.s64 	%p46, %rd140, 0;
	@%p46 bra 	$L__BB2_15;
	cvt.u32.u64 	%r117, %rd5;
	cvt.u32.u64 	%r118, %rd22;
	div.u32 	%r119, %r118, %r117;
	mul.lo.s32 	%r120, %r119, %r117;
	sub.s32 	%r121, %r118, %r120;
	cvt.u64.u32 	%rd160, %r119;
	cvt.u64.u32 	%rd161, %r121;
	bra.uni 	$L__BB2_16;
$L__BB2_15:
	div.u64 	%rd160, %rd22, %rd5;
	mul.lo.s64 	%rd141, %rd160, %rd5;
	sub.s64 	%rd161, %rd22, %rd141;
$L__BB2_16:
	or.b64  	%rd142, %rd161, %rd6;
	and.b64  	%rd143, %rd142, -4294967296;
	setp.ne.s64 	%p47, %rd143, 0;
	@%p47 bra 	$L__BB2_18;
	cvt.u32.u64 	%r122, %rd6;
	cvt.u32.u64 	%r123, %rd161;
	div.u32 	%r124, %r123, %r122;
	cvt.u64.u32 	%rd162, %r124;
	bra.uni 	$L__BB2_19;
$L__BB2_18:
	div.u64 	%rd162, %rd161, %rd6;
$L__BB2_19:
	or.b64  	%rd144, %rd22, %rd6;
	and.b64  	%rd145, %rd144, -4294967296;
	setp.ne.s64 	%p48, %rd145, 0;
	@%p48 bra 	$L__BB2_21;
	cvt.u32.u64 	%r125, %rd6;
	cvt.u32.u64 	%r126, %rd22;
	rem.u32 	%r127, %r126, %r125;
	cvt.u64.u32 	%rd163, %r127;
	bra.uni 	$L__BB2_22;
$L__BB2_21:
	rem.u64 	%rd163, %rd22, %rd6;
$L__BB2_22:
	cvt.u32.u64 	%r9, %rd163;
	cvt.u32.u64 	%r10, %rd162;
	cvt.u32.u64 	%r11, %rd160;
	setp.eq.s32 	%p49, %r9, 0;
	setp.eq.s32 	%p50, %r3, %r9;
	or.pred  	%p51, %p49, %p50;
	setp.eq.s32 	%p52, %r10, 0;
	or.pred  	%p53, %p52, %p51;
	setp.eq.s32 	%p54, %r4, %r10;
	or.pred  	%p55, %p53, %p54;
	setp.eq.s32 	%p56, %r11, 0;
	or.pred  	%p57, %p56, %p55;
	setp.eq.s32 	%p58, %r5, %r11;
	or.pred  	%p59, %p57, %p58;
	@%p59 bra 	$L__BB2_24;
	mul.lo.s32 	%r128, %r27, %r11;
	add.s32 	%r129, %r128, %r10;
	mul.lo.s32 	%r130, %r129, %r26;
	add.s32 	%r131, %r9, %r130;
	add.s32 	%r132, %r131, 1;
	mul.wide.s32 	%rd146, %r132, 4;
	add.s64 	%rd147, %rd4, %rd146;
	ld.global.f32 	%f40, [%rd147];
	ld.global.f32 	%f41, [%rd147+-8];
	add.f32 	%f42, %f40, %f41;
	add.s32 	%r133, %r130, %r26;
	add.s32 	%r134, %r133, %r9;
	mul.wide.s32 	%rd148, %r134, 4;
	add.s64 	%rd149, %rd4, %rd148;
	ld.global.f32 	%f43, [%rd149];
	add.f32 	%f44, %f42, %f43;
	add.s32 	%r135, %r129, -1;
	mad.lo.s32 	%r136, %r135, %r26, %r9;
	mul.wide.s32 	%rd150, %r136, 4;
	add.s64 	%rd151, %rd4, %rd150;
	ld.global.f32 	%f45, [%rd151];
	add.f32 	%f46, %f44, %f45;
	add.s32 	%r137, %r128, %r27;
	add.s32 	%r138, %r129, %r27;
	mad.lo.s32 	%r139, %r138, %r26, %r9;
	mul.wide.s32 	%rd152, %r139, 4;
	add.s64 	%rd153, %rd4, %rd152;
	ld.global.f32 	%f47, [%rd153];
	add.f32 	%f48, %f46, %f47;
	shl.b32 	%r140, %r27, 1;
	sub.s32 	%r141, %r137, %r140;
	add.s32 	%r142, %r141, %r10;
	mad.lo.s32 	%r143, %r142, %r26, %r9;
	mul.wide.s32 	%rd154, %r143, 4;
	add.s64 	%rd155, %rd4, %rd154;
	ld.global.f32 	%f49, [%rd155];
	add.f32 	%f50, %f48, %f49;
	mul.f32 	%f51, %f50, 0f3E2A9931;
	st.global.f32 	[%rd21+1024], %f51;
	bra.uni 	$L__BB2_51;
$L__BB2_24:
	ld.global.f32 	%f52, [%rd20+1024];
	st.global.f32 	[%rd21+1024], %f52;
	bra.uni 	$L__BB2_51;
$L__BB2_25:
	cvta.to.global.u64 	%rd35, %rd70;
	cvta.to.global.u64 	%rd36, %rd71;
	mov.u32 	%r30, %tid.x;
	cvt.s64.s32 	%rd37, %rd2;
	add.s64 	%rd38, %rd69, %rd1;
	mul.lo.s32 	%r31, %r23, %r24;
	cvt.s64.s32 	%rd39, %r31;
	cvt.s64.s32 	%rd40, %r23;
	add.s32 	%r14, %r26, -1;
	add.s32 	%r15, %r27, -1;
	add.s32 	%r16, %r28, -1;
	cvt.u64.u32 	%rd41, %r30;
	setp.le.s64 	%p2, %rd37, %rd41;
	@%p2 bra 	$L__BB2_38;
	add.s64 	%rd42, %rd38, %rd41;
	or.b64  	%rd73, %rd42, %rd39;
	and.b64  	%rd74, %rd73, -4294967296;
	setp.ne.s64 	%p3, %rd74, 0;
	@%p3 bra 	$L__BB2_28;
	cvt.u32.u64 	%r32, %rd39;
	cvt.u32.u64 	%r33, %rd42;
	div.u32 	%r34, %r33, %r32;
	mul.lo.s32 	%r35, %r34, %r32;
	sub.s32 	%r36, %r33, %r35;
	cvt.u64.u32 	%rd164, %r34;
	cvt.u64.u32 	%rd165, %r36;
	bra.uni 	$L__BB2_29;
$L__BB2_28:
	div.u64 	%rd164, %rd42, %rd39;
	mul.lo.s64 	%rd75, %rd164, %rd39;
	sub.s64 	%rd165, %rd42, %rd75;
$L__BB2_29:
	or.b64  	%rd76, %rd165, %rd40;
	and.b64  	%rd77, %rd76, -4294967296;
	setp.ne.s64 	%p4, %rd77, 0;
	@%p4 bra 	$L__BB2_31;
	cvt.u32.u64 	%r37, %rd40;
	cvt.u32.u64 	%r38, %rd165;
	div.u32 	%r39, %r38, %r37;
	cvt.u64.u32 	%rd166, %r39;
	bra.uni 	$L__BB2_32;
$L__BB2_31:
	div.u64 	%rd166, %rd165, %rd40;
$L__BB2_32:
	or.b64  	%rd78, %rd42, %rd40;
	and.b64  	%rd79, %rd78, -4294967296;
	setp.ne.s64 	%p5, %rd79, 0;
	@%p5 bra 	$L__BB2_34;
	cvt.u32.u64 	%r40, %rd40;
	cvt.u32.u64 	%r41, %rd42;
	rem.u32 	%r42, %r41, %r40;
	cvt.u64.u32 	%rd167, %r42;
	bra.uni 	$L__BB2_35;
$L__BB2_34:
	rem.u64 	%rd167, %rd42, %rd40;
$L__BB2_35:
	cvt.u32.u64 	%r17, %rd167;
	cvt.u32.u64 	%r18, %rd166;
	cvt.u32.u64 	%r19, %rd164;
	setp.ne.s32 	%p6, %r17, 0;
	setp.ne.s32 	%p7, %r14, %r17;
	and.pred  	%p8, %p6, %p7;
	setp.ne.s32 	%p9, %r18, 0;
	and.pred  	%p10, %p9, %p8;
	setp.ne.s32 	%p11, %r15, %r18;
	and.pred  	%p12, %p10, %p11;
	setp.ne.s32 	%p13, %r19, 0;
	and.pred  	%p14, %p13, %p12;
	setp.ne.s32 	%p15, %r16, %r19;
	and.pred  	%p16, %p14, %p15;
	@%p16 bra 	$L__BB2_37;
	shl.b64 	%rd92, %rd42, 2;
	add.s64 	%rd93, %rd36, %rd92;
	add.s64 	%rd94, %rd35, %rd92;
	ld.global.f32 	%f13, [%rd93];
	st.global.f32 	[%rd94], %f13;
	bra.uni 	$L__BB2_38;
$L__BB2_37:
	mul.lo.s32 	%r43, %r27, %r19;
	add.s32 	%r44, %r43, %r18;
	mul.lo.s32 	%r45, %r44, %r26;
	add.s32 	%r46, %r17, %r45;
	add.s32 	%r47, %r46, 1;
	mul.wide.s32 	%rd80, %r47, 4;
	add.s64 	%rd81, %rd36, %rd80;
	ld.global.f32 	%f1, [%rd81];
	ld.global.f32 	%f2, [%rd81+-8];
	add.f32 	%f3, %f1, %f2;
	add.s32 	%r48, %r45, %r26;
	add.s32 	%r49, %r48, %r17;
	mul.wide.s32 	%rd82, %r49, 4;
	add.s64 	%rd83, %rd36, %rd82;
	ld.global.f32 	%f4, [%rd83];
	add.f32 	%f5, %f3, %f4;
	add.s32 	%r50, %r44, -1;
	mad.lo.s32 	%r51, %r50, %r26, %r17;
	mul.wide.s32 	%rd84, %r51, 4;
	add.s64 	%rd85, %rd36, %rd84;
	ld.global.f32 	%f6, [%rd85];
	add.f32 	%f7, %f5, %f6;
	add.s32 	%r52, %r43, %r27;
	add.s32 	%r53, %r44, %r27;
	mad.lo.s32 	%r54, %r53, %r26, %r17;
	mul.wide.s32 	%rd86, %r54, 4;
	add.s64 	%rd87, %rd36, %rd86;
	ld.global.f32 	%f8, [%rd87];
	add.f32 	%f9, %f7, %f8;
	shl.b32 	%r55, %r27, 1;
	sub.s32 	%r56, %r52, %r55;
	add.s32 	%r57, %r56, %r18;
	mad.lo.s32 	%r58, %r57, %r26, %r17;
	mul.wide.s32 	%rd88, %r58, 4;
	add.s64 	%rd89, %rd36, %rd88;
	ld.global.f32 	%f10, [%rd89];
	add.f32 	%f11, %f9, %f10;
	mul.f32 	%f12, %f11, 0f3E2A9931;
	shl.b64 	%rd90, %rd42, 2;
	add.s64 	%rd91, %rd35, %rd90;
	st.global.f32 	[%rd91], %f12;
$L__BB2_38:
	cvt.u32.u64 	%r59, %rd41;
	add.s32 	%r60, %r59, 256;
	cvt.u64.u32 	%rd55, %r60;
	setp.le.s64 	%p17, %rd37, %rd55;
	@%p17 bra 	$L__BB2_51;
	add.s64 	%rd56, %rd38, %rd55;
	or.b64  	%rd95, %rd56, %rd39;
	and.b64  	%rd96, %rd95, -4294967296;
	setp.ne.s64 	%p18, %rd96, 0;
	@%p18 bra 	$L__BB2_41;
	cvt.u32.u64 	%r61, %rd39;
	cvt.u32.u64 	%r62, %rd56;
	div.u32 	%r63, %r62, %r61;
	mul.lo.s32 	%r64, %r63, %r61;
	sub.s32 	%r65, %r62, %r64;
	cvt.u64.u32 	%rd168, %r63;
	cvt.u64.u32 	%rd169, %r65;
	bra.uni 	$L__BB2_42;
$L__BB2_41:
	div.u64 	%rd168, %rd56, %rd39;
	mul.lo.s64 	%rd97, %rd168, %rd39;
	sub.s64 	%rd169, %rd56, %rd97;
$L__BB2_42:
	or.b64  	%rd98, %rd169, %rd40;
	and.b64  	%rd99, %rd98, -4294967296;
	setp.ne.s64 	%p19, %rd99, 0;
	@%p19 bra 	$L__BB2_44;
	cvt.u32.u64 	%r66, %rd40;
	cvt.u32.u64 	%r67, %rd169;
	div.u32 	%r68, %r67, %r66;
	cvt.u64.u32 	%rd170, %r68;
	bra.uni 	$L__BB2_45;
$L__BB2_44:
	div.u64 	%rd170, %rd169, %rd40;
$L__BB2_45:
	or.b64  	%rd100, %rd56, %rd40;
	and.b64  	%rd101, %rd100, -4294967296;
	setp.ne.s64 	%p20, %rd101, 0;
	@%p20 bra 	$L__BB2_47;
	cvt.u32.u64 	%r69, %rd40;
	cvt.u32.u64 	%r70, %rd56;
	rem.u32 	%r71, %r70, %r69;
	cvt.u64.u32 	%rd171, %r71;
	bra.uni 	$L__BB2_48;
$L__BB2_47:
	rem.u64 	%rd171, %rd56, %rd40;
$L__BB2_48:
	cvt.u32.u64 	%r20, %rd171;
	cvt.u32.u64 	%r21, %rd170;
	cvt.u32.u64 	%r22, %rd168;
	setp.eq.s32 	%p21, %r20, 0;
	setp.eq.s32 	%p22, %r14, %r20;
	or.pred  	%p23, %p21, %p22;
	setp.eq.s32 	%p24, %r21, 0;
	or.pred  	%p25, %p24, %p23;
	setp.eq.s32 	%p26, %r15, %r21;
	or.pred  	%p27, %p25, %p26;
	setp.eq.s32 	%p28, %r22, 0;
	or.pred  	%p29, %p28, %p27;
	setp.eq.s32 	%p30, %r16, %r22;
	or.pred  	%p31, %p29, %p30;
	@%p31 bra 	$L__BB2_50;
	shl.b64 	%rd102, %rd56, 2;
	mul.lo.s32 	%r72, %r27, %r22;
	add.s32 	%r73, %r72, %r21;
	mul.lo.s32 	%r74, %r73, %r26;
	add.s32 	%r75, %r20, %r74;
	add.s32 	%r76, %r75, 1;
	mul.wide.s32 	%rd103, %r76, 4;
	add.s64 	%rd104, %rd36, %rd103;
	ld.global.f32 	%f14, [%rd104];
	ld.global.f32 	%f15, [%rd104+-8];
	add.f32 	%f16, %f14, %f15;
	add.s32 	%r77, %r74, %r26;
	add.s32 	%r78, %r77, %r20;
	mul.wide.s32 	%rd105, %r78, 4;
	add.s64 	%rd106, %rd36, %rd105;
	ld.global.f32 	%f17, [%rd106];
	add.f32 	%f18, %f16, %f17;
	add.s32 	%r79, %r73, -1;
	mad.lo.s32 	%r80, %r79, %r26, %r20;
	mul.wide.s32 	%rd107, %r80, 4;
	add.s64 	%rd108, %rd36, %rd107;
	ld.global.f32 	%f19, [%rd108];
	add.f32 	%f20, %f18, %f19;
	add.s32 	%r81, %r72, %r27;
	add.s32 	%r82, %r73, %r27;
	mad.lo.s32 	%r83, %r82, %r26, %r20;
	mul.wide.s32 	%rd109, %r83, 4;
	add.s64 	%rd110, %rd36, %rd109;
	ld.global.f32 	%f21, [%rd110];
	add.f32 	%f22, %f20, %f21;
	shl.b32 	%r84, %r27, 1;
	sub.s32 	%r85, %r81, %r84;
	add.s32 	%r86, %r85, %r21;
	mad.lo.s32 	%r87, %r86, %r26, %r20;
	mul.wide.s32 	%rd111, %r87, 4;
	add.s64 	%rd112, %rd36, %rd111;
	ld.global.f32 	%f23, [%rd112];
	add.f32 	%f24, %f22, %f23;
	mul.f32 	%f25, %f24, 0f3E2A9931;
	add.s64 	%rd113, %rd102, %rd35;
	st.global.f32 	[%rd113], %f25;
	bra.uni 	$L__BB2_51;
$L__BB2_50:
	shl.b64 	%rd114, %rd56, 2;
	add.s64 	%rd115, %rd114, -1024;
	add.s64 	%rd116, %rd36, %rd115;
	add.s64 	%rd117, %rd35, %rd115;
	ld.global.f32 	%f26, [%rd116+1024];
	st.global.f32 	[%rd117+1024], %f26;
$L__BB2_51:
	ret;

}


// ===== COMPILED SASS (sm_100) =====

	.target	sm_100

	.elftype	@"ET_EXEC"


//--------------------- .note.nv.tkinfo           --------------------------
	.section	.note.nv.tkinfo,"",@"SHT_NOTE"
	.sectionflags	@"SHF_NOTE_NV_TKINFO"
	.tkinfo
        /*0018*/ 	.word	0x00000002
        /*0030*/ 	.string	""
        /*0030*/ 	.string	"ptxas"
        /*0030*/ 	.string	"Cuda compilation tools, release 13.0, V13.0.88"
        /*0030*/ 	.string	"Build cuda_13.0.r13.0/compiler.36424714_0"
        /*0030*/ 	.string	"-arch sm_100 -m 64 "



//--------------------- .note.nv.cuinfo           --------------------------
	.section	.note.nv.cuinfo,"",@"SHT_NOTE"
	.sectionflags	@"SHF_NOTE_NV_CUINFO"
        /*0018*/ 	.short	0x0002
        /*001a*/ 	.short	0x0064
        /*001c*/ 	.short	0x0082
	.zero		2


//--------------------- .nv.info                  --------------------------
	.section	.nv.info,"",@"SHT_CUDA_INFO"
	.align	4


	//----- nvinfo : EIATTR_REGCOUNT
	.align		4
        /*0000*/ 	.byte	0x04, 0x2f
        /*0002*/ 	.short	(.L_46 - .L_45)
	.align		4
.L_45:
        /*0004*/ 	.word	index@(_ZN3cub18CUB_300001_SM_10006detail11EmptyKernelIvEEvv)
        /*0008*/ 	.word	0x00000004


	//----- nvinfo : EIATTR_FRAME_SIZE
	.align		4
.L_46:
        /*000c*/ 	.byte	0x04, 0x11
        /*000e*/ 	.short	(.L_48 - .L_47)
	.align		4
.L_47:
        /*0010*/ 	.word	index@(_ZN3cub18CUB_300001_SM_10006detail11EmptyKernelIvEEvv)
        /*0014*/ 	.word	0x00000000


	//----- nvinfo : EIATTR_REGCOUNT
	.align		4
.L_48:
        /*0018*/ 	.byte	0x04, 0x2f
        /*001a*/ 	.short	(.L_50 - .L_49)
	.align		4
.L_49:
        /*001c*/ 	.word	index@(_ZN3cub18CUB_300001_SM_10006detail8for_each13static_kernelINS2_12policy_hub_t12policy_500_tEmN6thrust24THRUST_300001_SM_1000_NS8cuda_cub20__uninitialized_fill7functorINS7_10device_ptrIfEEfEEEEvT0_T1_)
        /*0020*/ 	.word	0x00000008


	//----- nvinfo : EIATTR_FRAME_SIZE
	.align		4
.L_50:
        /*0024*/ 	.byte	0x04, 0x11
        /*0026*/ 	.short	(.L_52 - .L_51)
	.align		4
.L_51:
        /*0028*/ 	.word	index@(_ZN3cub18CUB_300001_SM_10006detail8for_each13static_kernelINS2_12policy_hub_t12policy_500_tEmN6thrust24THRUST_300001_SM_1000_NS8cuda_cub20__uninitialized_fill7functorINS7_10device_ptrIfEEfEEEEvT0_T1_)
        /*002c*/ 	.word	0x00000000


	//----- nvinfo : EIATTR_REGCOUNT
	.align		4
.L_52:
        /*0030*/ 	.byte	0x04, 0x2f
        /*0032*/ 	.short	(.L_54 - .L_53)
	.align		4
.L_53:
        /*0034*/ 	.word	index@(_ZN3cub18CUB_300001_SM_10006detail8for_each13static_kernelINS2_12policy_hub_t12policy_500_tElNS2_12op_wrapper_tIlN3tsd10JacobiStepEN6thrust24THRUST_300001_SM_1000_NS17counting_iteratorImNSA_11use_defaultESC_SC_EEEEEEvT0_T1_)
        /*0038*/ 	.word	0x0000001a


	//----- nvinfo : EIATTR_FRAME_SIZE
	.align		4
.L_54:
        /*003c*/ 	.byte	0x04, 0x11
        /*003e*/ 	.short	(.L_56 - .L_55)
	.align		4
.L_55:
        /*0040*/ 	.word	index@($__internal_1_$__cuda_sm20_rem_u64)
        /*0044*/ 	.word	0x00000000


	//----- nvinfo : EIATTR_FRAME_SIZE
	.align		4
.L_56:
        /*0048*/ 	.byte	0x04, 0x11
        /*004a*/ 	.short	(.L_58 - .L_57)
	.align		4
.L_57:
        /*004c*/ 	.word	index@($__internal_0_$__cuda_sm20_div_u64)
        /*0050*/ 	.word	0x00000000


	//----- nvinfo : EIATTR_FRAME_SIZE
	.align		4
.L_58:
        /*0054*/ 	.byte	0x04, 0x11
        /*0056*/ 	.short	(.L_60 - .L_59)
	.align		4
.L_59:
        /*0058*/ 	.word	index@(_ZN3cub18CUB_300001_SM_10006detail8for_each13static_kernelINS2_12policy_hub_t12policy_500_tElNS2_12op_wrapper_tIlN3tsd10JacobiStepEN6thrust24THRUST_300001_SM_1000_NS17counting_iteratorImNSA_11use_defaultESC_SC_EEEEEEvT0_T1_)
        /*005c*/ 	.word	0x00000000


	//----- nvinfo : EIATTR_MIN_STACK_SIZE
	.align		4
.L_60:
        /*0060*/ 	.byte	0x04, 0x12
        /*0062*/ 	.short	(.L_62 - .L_61)
	.align		4
.L_61:
        /*0064*/ 	.word	index@(_ZN3cub18CUB_300001_SM_10006detail8for_each13static_kernelINS2_12policy_hub_t12policy_500_tElNS2_12op_wrapper_tIlN3tsd10JacobiStepEN6thrust24THRUST_300001_SM_1000_NS17counting_iteratorImNSA_11use_defaultESC_SC_EEEEEEvT0_T1_)
        /*0068*/ 	.word	0x00000000


	//----- nvinfo : EIATTR_MIN_STACK_SIZE
	.align		4
.L_62:
        /*006c*/ 	.byte	0x04, 0x12
        /*006e*/ 	.short	(.L_64 - .L_63)
	.align		4
.L_63:
        /*0070*/ 	.word	index@(_ZN3cub18CUB_300001_SM_10006detail8for_each13static_kernelINS2_12policy_hub_t12policy_500_tEmN6thrust24THRUST_300001_SM_1000_NS8cuda_cub20__uninitialized_fill7functorINS7_10device_ptrIfEEfEEEEvT0_T1_)
        /*0074*/ 	.word	0x00000000


	//----- nvinfo : EIATTR_MIN_STACK_SIZE
	.align		4
.L_64:
        /*0078*/ 	.byte	0x04, 0x12
        /*007a*/ 	.short	(.L_66 - .L_65)
	.align		4
.L_65:
        /*007c*/ 	.word	index@(_ZN3cub18CUB_300001_SM_10006detail11EmptyKernelIvEEvv)
        /*0080*/ 	.word	0x00000000
.L_66:


//--------------------- .nv.compat                --------------------------
	.section	.nv.compat,"",@"SHT_CUDA_COMPAT_INFO"
	.align	4
        /*0000*/ 	.byte	0x02, 0x09, 0x00, 0x00, 0x02, 0x02, 0x01, 0x00, 0x02, 0x05, 0x05, 0x00, 0x03, 0x07, 0x01, 0x01
        /*0010*/ 	.byte	0x02, 0x03, 0x00, 0x00, 0x02, 0x06, 0x01, 0x00, 0x04, 0x0b, 0x08, 0x00, 0x09, 0x00, 0x00, 0x00
        /*0020*/ 	.byte	0x00, 0x00, 0x00, 0x00


//--------------------- .nv.info._ZN3cub18CUB_300001_SM_10006detail8for_each13static_kernelINS2_12policy_hub_t12policy_500_tElNS2_12op_wrapper_tIlN3tsd10JacobiStepEN6thrust24THRUST_300001_SM_1000_NS17counting_iteratorImNSA_11use_defaultESC_SC_EEEEEEvT0_T1_ --------------------------
	.section	.nv.info._ZN3cub18CUB_300001_SM_10006detail8for_each13static_kernelINS2_12policy_hub_t12policy_500_tElNS2_12op_wrapper_tIlN3tsd10JacobiStepEN6thrust24THRUST_300001_SM_1000_NS17counting_iteratorImNSA_11use_defaultESC_SC_EEEEEEvT0_T1_,"",@"SHT_CUDA_INFO"
	.sectionflags	@""
	.align	4


	//----- nvinfo : EIATTR_CUDA_API_VERSION
	.align		4
        /*0000*/ 	.byte	0x04, 0x37
        /*0002*/ 	.short	(.L_68 - .L_67)
.L_67:
        /*0004*/ 	.word	0x00000082


	//----- nvinfo : EIATTR_KPARAM_INFO
	.align		4
.L_68:
        /*0008*/ 	.byte	0x04, 0x17
        /*000a*/ 	.short	(.L_70 - .L_69)
.L_69:
        /*000c*/ 	.word	0x00000000
        /*0010*/ 	.short	0x0001
        /*0012*/ 	.short	0x0008
        /*0014*/ 	.byte	0x00, 0xf0, 0xc1, 0x00


	//----- nvinfo : EIATTR_KPARAM_INFO
	.align		4
.L_70:
        /*0018*/ 	.byte	0x04, 0x17
        /*001a*/ 	.short	(.L_72 - .L_71)
.L_71:
        /*001c*/ 	.word	0x00000000
        /*0020*/ 	.short	0x0000
        /*0022*/ 	.short	0x0000
        /*0024*/ 	.byte	0x00, 0xf0, 0x21, 0x00


	//----- nvinfo : EIATTR_SPARSE_MMA_MASK
	.align		4
.L_72:
        /*0028*/ 	.byte	0x03, 0x50
        /*002a*/ 	.short	0x0000


	//----- nvinfo : EIATTR_MAXREG_COUNT
	.align		4
        /*002c*/ 	.byte	0x03, 0x1b
        /*002e*/ 	.short	0x00ff


	//----- nvinfo : EIATTR_MERCURY_ISA_VERSION
	.align		4
        /*0030*/ 	.byte	0x03, 0x5f
        /*0032*/ 	.short	0x0101


	//----- nvinfo : EIATTR_VRC_CTA_INIT_COUNT
	.align		4
        /*0034*/ 	.byte	0x02, 0x4a
	.zero		1
	.zero		1


	//----- nvinfo : EIATTR_EXIT_INSTR_OFFSETS
	.align		4
        /*0038*/ 	.byte	0x04, 0x1c
        /*003a*/ 	.short	(.L_74 - .L_73)


	//   ....[0]....
.L_73:
        /*003c*/ 	.word	0x00001440


	//   ....[1]....
        /*0040*/ 	.word	0x00001470


	//   ....[2]....
        /*0044*/ 	.word	0x00001fe0


	//   ....[3]....
        /*0048*/ 	.word	0x00002930


	//   ....[4]....
        /*004c*/ 	.word	0x000029d0


	//----- nvinfo : EIATTR_MAX_THREADS
	.align		4
.L_74:
        /*0050*/ 	.byte	0x04, 0x05
        /*0052*/ 	.short	(.L_76 - .L_75)
.L_75:
        /*0054*/ 	.word	0x00000100
        /*0058*/ 	.word	0x00000001
        /*005c*/ 	.word	0x00000001


	//----- nvinfo : EIATTR_CRS_STACK_SIZE
	.align		4
.L_76:
        /*0060*/ 	.byte	0x04, 0x1e
        /*0062*/ 	.short	(.L_78 - .L_77)
.L_77:
        /*0064*/ 	.word	0x00000000


	//----- nvinfo : EIATTR_CBANK_PARAM_SIZE
	.align		4
.L_78:
        /*0068*/ 	.byte	0x03, 0x19
        /*006a*/ 	.short	0x0038


	//----- nvinfo : EIATTR_PARAM_CBANK
	.align		4
        /*006c*/ 	.byte	0x04, 0x0a
        /*006e*/ 	.short	(.L_80 - .L_79)
	.align		4
.L_79:
        /*0070*/ 	.word	index@(.nv.constant0._ZN3cub18CUB_300001_SM_10006detail8for_each13static_kernelINS2_12policy_hub_t12policy_500_tElNS2_12op_wrapper_tIlN3tsd10JacobiStepEN6thrust24THRUST_300001_SM_1000_NS17counting_iteratorImNSA_11use_defaultESC_SC_EEEEEEvT0_T1_)
        /*0074*/ 	.short	0x0380
        /*0076*/ 	.short	0x0038


	//----- nvinfo : EIATTR_SW_WAR
	.align		4
.L_80:
        /*0078*/ 	.byte	0x04, 0x36
        /*007a*/ 	.short	(.L_82 - .L_81)
.L_81:
        /*007c*/ 	.word	0x00000008
.L_82:


//--------------------- .nv.info._ZN3cub18CUB_300001_SM_10006detail8for_each13static_kernelINS2_12policy_hub_t12policy_500_tEmN6thrust24THRUST_300001_SM_1000_NS8cuda_cub20__uninitialized_fill7functorINS7_10device_ptrIfEEfEEEEvT0_T1_ --------------------------
	.section	.nv.info._ZN3cub18CUB_300001_SM_10006detail8for_each13static_kernelINS2_12policy_hub_t12policy_500_tEmN6thrust24THRUST_300001_SM_1000_NS8cuda_cub20__uninitialized_fill7functorINS7_10device_ptrIfEEfEEEEvT0_T1_,"",@"SHT_CUDA_INFO"
	.sectionflags	@""
	.align	4


	//----- nvinfo : EIATTR_CUDA_API_VERSION
	.align		4
        /*0000*/ 	.byte	0x04, 0x37
        /*0002*/ 	.short	(.L_84 - .L_83)
.L_83:
        /*0004*/ 	.word	0x00000082


	//----- nvinfo : EIATTR_KPARAM_INFO
	.align		4
.L_84:
        /*0008*/ 	.byte	0x04, 0x17
        /*000a*/ 	.short	(.L_86 - .L_85)
.L_85:
        /*000c*/ 	.word	0x00000000
        /*0010*/ 	.short	0x0001
        /*0012*/ 	.short	0x0008
        /*0014*/ 	.byte	0x00, 0xf0, 0x41, 0x00


	//----- nvinfo : EIATTR_KPARAM_INFO
	.align		4
.L_86:
        /*0018*/ 	.byte	0x04, 0x17
        /*001a*/ 	.short	(.L_88 - .L_87)
.L_87:
        /*001c*/ 	.word	0x00000000
        /*0020*/ 	.short	0x0000
        /*0022*/ 	.short	0x0000
        /*0024*/ 	.byte	0x00, 0xf0, 0x21, 0x00


	//----- nvinfo : EIATTR_SPARSE_MMA_MASK
	.align		4
.L_88:
        /*0028*/ 	.byte	0x03, 0x50
        /*002a*/ 	.short	0x0000


	//----- nvinfo : EIATTR_MAXREG_COUNT
	.align		4
        /*002c*/ 	.byte	0x03, 0x1b
        /*002e*/ 	.short	0x00ff


	//----- nvinfo : EIATTR_MERCURY_ISA_VERSION
	.align		4
        /*0030*/ 	.byte	0x03, 0x5f
        /*0032*/ 	.short	0x0101


	//----- nvinfo : EIATTR_VRC_CTA_INIT_COUNT
	.align		4
        /*0034*/ 	.byte	0x02, 0x4a
	.zero		1
	.zero		1


	//----- nvinfo : EIATTR_EXIT_INSTR_OFFSETS
	.align		4
        /*0038*/ 	.byte	0x04, 0x1c
        /*003a*/ 	.short	(.L_90 - .L_89)


	//   ....[0]....
.L_89:
        /*003c*/ 	.word	0x00000130


	//   ....[1]....
        /*0040*/ 	.word	0x00000230


	//   ....[2]....
        /*0044*/ 	.word	0x00000260


	//----- nvinfo : EIATTR_MAX_THREADS
	.align		4
.L_90:
        /*0048*/ 	.byte	0x04, 0x05
        /*004a*/ 	.short	(.L_92 - .L_91)
.L_91:
        /*004c*/ 	.word	0x00000100
        /*0050*/ 	.word	0x00000001
        /*0054*/ 	.word	0x00000001


	//----- nvinfo : EIATTR_CBANK_PARAM_SIZE
	.align		4
.L_92:
        /*0058*/ 	.byte	0x03, 0x19
        /*005a*/ 	.short	0x0018


	//----- nvinfo : EIATTR_PARAM_CBANK
	.align		4
        /*005c*/ 	.byte	0x04, 0x0a
        /*005e*/ 	.short	(.L_94 - .L_93)
	.align		4
.L_93:
        /*0060*/ 	.word	index@(.nv.constant0._ZN3cub18CUB_300001_SM_10006detail8for_each13static_kernelINS2_12policy_hub_t12policy_500_tEmN6thrust24THRUST_300001_SM_1000_NS8cuda_cub20__uninitialized_fill7functorINS7_10device_ptrIfEEfEEEEvT0_T1_)
        /*0064*/ 	.short	0x0380
        /*0066*/ 	.short	0x0018


	//----- nvinfo : EIATTR_SW_WAR
	.align		4
.L_94:
        /*0068*/ 	.byte	0x04, 0x36
        /*006a*/ 	.short	(.L_96 - .L_95)
.L_95:
        /*006c*/ 	.word	0x00000008
.L_96:


//--------------------- .nv.info._ZN3cub18CUB_300001_SM_10006detail11EmptyKernelIvEEvv --------------------------
	.section	.nv.info._ZN3cub18CUB_300001_SM_10006detail11EmptyKernelIvEEvv,"",@"SHT_CUDA_INFO"
	.sectionflags	@""
	.align	4


	//----- nvinfo : EIATTR_CUDA_API_VERSION
	.align		4
        /*0000*/ 	.byte	0x04, 0x37
        /*0002*/ 	.short	(.L_98 - .L_97)
.L_97:
        /*0004*/ 	.word	0x00000082


	//----- nvinfo : EIATTR_SPARSE_MMA_MASK
	.align		4
.L_98:
        /*0008*/ 	.byte	0x03, 0x50
        /*000a*/ 	.short	0x0000


	//----- nvinfo : EIATTR_MAXREG_COUNT
	.align		4
        /*000c*/ 	.byte	0x03, 0x1b
        /*000e*/ 	.short	0x00ff


	//----- nvinfo : EIATTR_MERCURY_ISA_VERSION
	.align		4
        /*0010*/ 	.byte	0x03, 0x5f
        /*0012*/ 	.short	0x0101


	//----- nvinfo : EIATTR_VRC_CTA_INIT_COUNT
	.align		4
        /*0014*/ 	.byte	0x02, 0x4a
	.zero		1
	.zero		1


	//----- nvinfo : EIATTR_EXIT_INSTR_OFFSETS
	.align		4
        /*0018*/ 	.byte	0x04, 0x1c
        /*001a*/ 	.short	(.L_100 - .L_99)


	//   ....[0]....
.L_99:
        /*001c*/ 	.word	0x00000010


	//----- nvinfo : EIATTR_SW_WAR
	.align		4
.L_100:
        /*0020*/ 	.byte	0x04, 0x36
        /*0022*/ 	.short	(.L_102 - .L_101)
.L_101:
        /*0024*/ 	.word	0x00000008
.L_102:


//--------------------- .nv.callgraph             --------------------------
	.section	.nv.callgraph,"",@"SHT_CUDA_CALLGRAPH"
	.align	4
	.sectionentsize	8
	.align		4
        /*0000*/ 	.word	0x00000000
	.align		4
        /*0004*/ 	.word	0xffffffff
	.align		4
        /*0008*/ 	.word	0x00000000
	.align		4
        /*000c*/ 	.word	0xfffffffe
	.align		4
        /*0010*/ 	.word	0x00000000
	.align		4
        /*0014*/ 	.word	0xfffffffd
	.align		4
        /*0018*/ 	.word	0x00000000
	.align		4
        /*001c*/ 	.word	0xfffffffc


//--------------------- .nv.constant4             --------------------------
	.section	.nv.constant4,"a",@progbits
	.align	8
	.align		8
.nv.constant4:
        /*0000*/ 	.dword	_ZN34_INTERNAL_4884a7c1_4_k_cu_742def144cuda3std3__45__cpo5beginE
	.align		8
        /*0008*/ 	.dword	_ZN34_INTERNAL_4884a7c1_4_k_cu_742def144cuda3std3__45__cpo3endE
	.align		8
        /*0010*/ 	.dword	_ZN34_INTERNAL_4884a7c1_4_k_cu_742def144cuda3std3__45__cpo6cbeginE
	.align		8
        /*0018*/ 	.dword	_ZN34_INTERNAL_4884a7c1_4_k_cu_742def144cuda3std3__45__cpo4cendE
	.align		8
        /*0020*/ 	.dword	_ZN34_INTERNAL_4884a7c1_4_k_cu_742def144cuda3std3__45__cpo6rbeginE
	.align		8
        /*0028*/ 	.dword	_ZN34_INTERNAL_4884a7c1_4_k_cu_742def144cuda3std3__45__cpo4rendE
	.align		8
        /*0030*/ 	.dword	_ZN34_INTERNAL_4884a7c1_4_k_cu_742def144cuda3std3__45__cpo7crbeginE
	.align		8
        /*0038*/ 	.dword	_ZN34_INTERNAL_4884a7c1_4_k_cu_742def144cuda3std3__45__cpo5crendE
	.align		8
        /*0040*/ 	.dword	_ZN34_INTERNAL_4884a7c1_4_k_cu_742def144cuda3std3__436_GLOBAL__N__4884a7c1_4_k_cu_742def146ignoreE
	.align		8
        /*0048*/ 	.dword	_ZN34_INTERNAL_4884a7c1_4_k_cu_742def144cuda3std3__419piecewise_constructE
	.align		8
        /*0050*/ 	.dword	_ZN34_INTERNAL_4884a7c1_4_k_cu_742def144cuda3std3__48in_placeE
	.align		8
        /*0058*/ 	.dword	_ZN34_INTERNAL_4884a7c1_4_k_cu_742def144cuda3std3__420unreachable_sentinelE
	.align		8
        /*0060*/ 	.dword	_ZN34_INTERNAL_4884a7c1_4_k_cu_742def144cuda3std3__47nulloptE
	.align		8
        /*0068*/ 	.dword	_ZN34_INTERNAL_4884a7c1_4_k_cu_742def144cuda3std3__48unexpectE
	.align		8
        /*0070*/ 	.dword	_ZN34_INTERNAL_4884a7c1_4_k_cu_742def144cuda3std6ranges3__45__cpo4swapE
	.align		8
        /*0078*/ 	.dword	_ZN34_INTERNAL_4884a7c1_4_k_cu_742def144cuda3std6ranges3__45__cpo9iter_moveE
	.align		8
        /*0080*/ 	.dword	_ZN34_INTERNAL_4884a7c1_4_k_cu_742def144cuda3std6ranges3__45__cpo5beginE
	.align		8
        /*0088*/ 	.dword	_ZN34_INTERNAL_4884a7c1_4_k_cu_742def144cuda3std6ranges3__45__cpo3endE
	.align		8
        /*0090*/ 	.dword	_ZN34_INTERNAL_4884a7c1_4_k_cu_742def144cuda3std6ranges3__45__cpo6cbeginE
	.align		8
        /*0098*/ 	.dword	_ZN34_INTERNAL_4884a7c1_4_k_cu_742def144cuda3std6ranges3__45__cpo4cendE
	.align		8
        /*00a0*/ 	.dword	_ZN34_INTERNAL_4884a7c1_4_k_cu_742def144cuda3std6ranges3__45__cpo7advanceE
	.align		8
        /*00a8*/ 	.dword	_ZN34_INTERNAL_4884a7c1_4_k_cu_742def144cuda3std6ranges3__45__cpo9iter_swapE
	.align		8
        /*00b0*/ 	.dword	_ZN34_INTERNAL_4884a7c1_4_k_cu_742def144cuda3std6ranges3__45__cpo4nextE
	.align		8
        /*00b8*/ 	.dword	_ZN34_INTERNAL_4884a7c1_4_k_cu_742def144cuda3std6ranges3__45__cpo4prevE
	.align		8
        /*00c0*/ 	.dword	_ZN34_INTERNAL_4884a7c1_4_k_cu_742def144cuda3std6ranges3__45__cpo4dataE
	.align		8
        /*00c8*/ 	.dword	_ZN34_INTERNAL_4884a7c1_4_k_cu_742def144cuda3std6ranges3__45__cpo5cdataE
	.align		8
        /*00d0*/ 	.dword	_ZN34_INTERNAL_4884a7c1_4_k_cu_742def144cuda3std6ranges3__45__cpo4sizeE
	.align		8
        /*00d8*/ 	.dword	_ZN34_INTERNAL_4884a7c1_4_k_cu_742def144cuda3std6ranges3__45__cpo5ssizeE
	.align		8
        /*00e0*/ 	.dword	_ZN34_INTERNAL_4884a7c1_4_k_cu_742def144cuda3std6ranges3__45__cpo8distanceE
	.align		8
        /*00e8*/ 	.dword	_ZN34_INTERNAL_4884a7c1_4_k_cu_742def146thrust24THRUST_300001_SM_1000_NS8cuda_cub3parE
	.align		8
        /*00f0*/ 	.dword	_ZN34_INTERNAL_4884a7c1_4_k_cu_742def146thrust24THRUST_300001_SM_1000_NS8cuda_cub10par_nosyncE
	.align		8
        /*00f8*/ 	.dword	_ZN34_INTERNAL_4884a7c1_4_k_cu_742def146thrust24THRUST_300001_SM_1000_NS6system6detail10sequential3seqE
	.align		8
        /*0100*/ 	.dword	_ZN34_INTERNAL_4884a7c1_4_k_cu_742def146thrust24THRUST_300001_SM_1000_NS6system3cpp3parE
	.align		8
        /*0108*/ 	.dword	_ZN34_INTERNAL_4884a7c1_4_k_cu_742def146thrust24THRUST_300001_SM_1000_NS12placeholders2_1E
	.align		8
        /*0110*/ 	.dword	_ZN34_INTERNAL_4884a7c1_4_k_cu_742def146thrust24THRUST_300001_SM_1000_NS12placeholders2_2E
	.align		8
        /*0118*/ 	.dword	_ZN34_INTERNAL_4884a7c1_4_k_cu_742def146thrust24THRUST_300001_SM_1000_NS12placeholders2_3E
	.align		8
        /*0120*/ 	.dword	_ZN34_INTERNAL_4884a7c1_4_k_cu_742def146thrust24THRUST_300001_SM_1000_NS12placeholders2_4E
	.align		8
        /*0128*/ 	.dword	_ZN34_INTERNAL_4884a7c1_4_k_cu_742def146thrust24THRUST_300001_SM_1000_NS12placeholders2_5E
	.align		8
        /*0130*/ 	.dword	_ZN34_INTERNAL_4884a7c1_4_k_cu_742def146thrust24THRUST_300001_SM_1000_NS12placeholders2_6E
	.align		8
        /*0138*/ 	.dword	_ZN34_INTERNAL_4884a7c1_4_k_cu_742def146thrust24THRUST_300001_SM_1000_NS12placeholders2_7E
	.align		8
        /*0140*/ 	.dword	_ZN34_INTERNAL_4884a7c1_4_k_cu_742def146thrust24THRUST_300001_SM_1000_NS12placeholders2_8E
	.align		8
        /*0148*/ 	.dword	_ZN34_INTERNAL_4884a7c1_4_k_cu_742def146thrust24THRUST_300001_SM_1000_NS12placeholders2_9E
	.align		8
        /*0150*/ 	.dword	_ZN34_INTERNAL_4884a7c1_4_k_cu_742def146thrust24THRUST_300001_SM_1000_NS12placeholders3_10E
	.align		8
        /*0158*/ 	.dword	_ZN34_INTERNAL_4884a7c1_4_k_cu_742def146thrust24THRUST_300001_SM_1000_NS3seqE
	.align		8
        /*0160*/ 	.dword	_ZN34_INTERNAL_4884a7c1_4_k_cu_742def146thrust24THRUST_300001_SM_1000_NS6deviceE


//--------------------- .text._ZN3cub18CUB_300001_SM_10006detail8for_each13static_kernelINS2_12policy_hub_t12policy_500_tElNS2_12op_wrapper_tIlN3tsd10JacobiStepEN6thrust24THRUST_300001_SM_1000_NS17counting_iteratorImNSA_11use_defaultESC_SC_EEEEEEvT0_T1_ --------------------------
	.section	.text._ZN3cub18CUB_300001_SM_10006detail8for_each13static_kernelINS2_12policy_hub_t12policy_500_tElNS2_12op_wrapper_tIlN3tsd10JacobiStepEN6thrust24THRUST_300001_SM_1000_NS17counting_iteratorImNSA_11use_defaultESC_SC_EEEEEEvT0_T1_,"ax",@progbits
	.align	128
        .global         _ZN3cub18CUB_300001_SM_10006detail8for_each13static_kernelINS2_12policy_hub_t12policy_500_tElNS2_12op_wrapper_tIlN3tsd10JacobiStepEN6thrust24THRUST_300001_SM_1000_NS17counting_iteratorImNSA_11use_defaultESC_SC_EEEEEEvT0_T1_
        .type           _ZN3cub18CUB_300001_SM_10006detail8for_each13static_kernelINS2_12policy_hub_t12policy_500_tElNS2_12op_wrapper_tIlN3tsd10JacobiStepEN6thrust24THRUST_300001_SM_1000_NS17counting_iteratorImNSA_11use_defaultESC_SC_EEEEEEvT0_T1_,@function
        .size           _ZN3cub18CUB_300001_SM_10006detail8for_each13static_kernelINS2_12policy_hub_t12policy_500_tElNS2_12op_wrapper_tIlN3tsd10JacobiStepEN6thrust24THRUST_300001_SM_1000_NS17counting_iteratorImNSA_11use_defaultESC_SC_EEEEEEvT0_T1_,(.L_x_49 - _ZN3cub18CUB_300001_SM_10006detail8for_each13static_kernelINS2_12policy_hub_t12policy_500_tElNS2_12op_wrapper_tIlN3tsd10JacobiStepEN6thrust24THRUST_300001_SM_1000_NS17counting_iteratorImNSA_11use_defaultESC_SC_EEEEEEvT0_T1_)
        .other          _ZN3cub18CUB_300001_SM_10006detail8for_each13static_kernelINS2_12policy_hub_t12policy_500_tElNS2_12op_wrapper_tIlN3tsd10JacobiStepEN6thrust24THRUST_300001_SM_1000_NS17counting_iteratorImNSA_11use_defaultESC_SC_EEEEEEvT0_T1_,@"STO_CUDA_ENTRY STV_DEFAULT"
_ZN3cub18CUB_300001_SM_10006detail8for_each13static_kernelINS2_12policy_hub_t12policy_500_tElNS2_12op_wrapper_tIlN3tsd10JacobiStepEN6thrust24THRUST_300001_SM_1000_NS17counting_iteratorImNSA_11use_defaultESC_SC_EEEEEEvT0_T1_:
.text._ZN3cub18CUB_300001_SM_10006detail8for_each13static_kernelINS2_12policy_hub_t12policy_500_tElNS2_12op_wrapper_tIlN3tsd10JacobiStepEN6thrust24THRUST_300001_SM_1000_NS17counting_iteratorImNSA_11use_defaultESC_SC_EEEEEEvT0_T1_:
[----:B------:R-:W-:Y:S08]  /*0000*/  LDC R1, c[0x0][0x37c] ;  /* 0x0000df00ff017b82 */ /* 0x000ff00000000800 */
[----:B------:R-:W0:Y:S01]  /*0010*/  S2UR UR4, SR_CTAID.X ;  /* 0x00000000000479c3 */ /* 0x000e220000002500 */
[----:B------:R-:W1:Y:S01]  /*0020*/  LDCU.64 UR6, c[0x0][0x380] ;  /* 0x00007000ff0677ac */ /* 0x000e620008000a00 */
[----:B------:R-:W2:Y:S01]  /*0030*/  LDCU.64 UR14, c[0x0][0x358] ;  /* 0x00006b00ff0e77ac */ /* 0x000ea20008000a00 */
[----:B------:R-:W3:Y:S01]  /*0040*/  LDCU UR20, c[0x0][0x3a0] ;  /* 0x00007400ff1477ac */ /* 0x000ee20008000800 */
[----:B0-----:R-:W-:-:S04]  /*0050*/  UIMAD.WIDE.U32 UR4, UR4, 0x200, URZ ;  /* 0x00000200040478a5 */ /* 0x001fc8000f8e00ff */
[----:B-1----:R-:W-:-:S04]  /*0060*/  UIADD3 UR6, UP0, UPT, -UR4, UR6, URZ ;  /* 0x0000000604067290 */ /* 0x002fc8000ff1e1ff */
[----:B------:R-:W-:Y:S02]  /*0070*/  UIADD3.X UR7, UPT, UPT, ~UR5, UR7, URZ, UP0, !UPT ;  /* 0x0000000705077290 */ /* 0x000fe400087fe5ff */
[----:B------:R-:W-:-:S04]  /*0080*/  UISETP.GE.U32.AND UP0, UPT, UR6, 0x200, UPT ;  /* 0x000002000600788c */ /* 0x000fc8000bf06070 */
[----:B------:R-:W-:-:S09]  /*0090*/  UISETP.GE.AND.EX UP0, UPT, UR7, URZ, UPT, UP0 ;  /* 0x000000ff0700728c */ /* 0x000fd2000bf06300 */
[----:B--23--:R-:W-:Y:S05]  /*00a0*/  BRA.U !UP0, `(.L_x_0) ;  /* 0x0000001108f47547 */ /* 0x00cfea000b800000 */
[----:B------:R-:W0:Y:S01]  /*00b0*/  S2R R13, SR_TID.X ;  /* 0x00000000000d7919 */ /* 0x000e220000002100 */
[----:B------:R-:W0:Y:S01]  /*00c0*/  LDC.64 R2, c[0x0][0x388] ;  /* 0x0000e200ff027b82 */ /* 0x000e220000000a00 */
[----:B------:R-:W1:Y:S01]  /*00d0*/  LDCU.64 UR8, c[0x0][0x3a0] ;  /* 0x00007400ff0877ac */ /* 0x000e620008000a00 */
[----:B------:R-:W-:Y:S01]  /*00e0*/  BSSY.RECONVERGENT B0, `(.L_x_1) ;  /* 0x000002d000007945 */ /* 0x000fe20003800200 */
[----:B-1----:R-:W-:Y:S02]  /*00f0*/  UIMAD UR6, UR8, UR9, URZ ;  /* 0x00000009080672a4 */ /* 0x002fe4000f8e02ff */
[----:B------:R-:W-:Y:S02]  /*0100*/  USHF.R.S32.HI UR8, URZ, 0x1f, UR8 ;  /* 0x0000001fff087899 */ /* 0x000fe40008011408 */
[----:B------:R-:W-:Y:S01]  /*0110*/  USHF.R.S32.HI UR9, URZ, 0x1f, UR6 ;  /* 0x0000001fff097899 */ /* 0x000fe20008011406 */
[----:B0-----:R-:W-:-:S04]  /*0120*/  IADD3 R12, P0, P1, R13, UR4, R2 ;  /* 0x000000040d0c7c10 */ /* 0x001fc8000f91e002 */
[----:B------:R-:W-:-:S04]  /*0130*/  IADD3.X R13, PT, PT, RZ, UR5, R3, P0, P1 ;  /* 0x00000005ff0d7c10 */ /* 0x000fc800087e2403 */
[----:B------:R-:W-:-:S04]  /*0140*/  LOP3.LUT R0, R13, UR9, RZ, 0xfc, !PT ;  /* 0x000000090d007c12 */ /* 0x000fc8000f8efcff */
[----:B------:R-:W-:-:S13]  /*0150*/  ISETP.NE.U32.AND P0, PT, R0, RZ, PT ;  /* 0x000000ff0000720c */ /* 0x000fda0003f05070 */
[----:B------:R-:W-:Y:S05]  /*0160*/  @P0 BRA `(.L_x_2) ;  /* 0x0000000000580947 */ /* 0x000fea0003800000 */
[----:B------:R-:W0:Y:S01]  /*0170*/  I2F.U32.RP R0, UR6 ;  /* 0x0000000600007d06 */ /* 0x000e220008209000 */
[----:B------:R-:W-:Y:S01]  /*0180*/  IMAD R5, RZ, RZ, -UR6 ;  /* 0x80000006ff057e24 */ /* 0x000fe2000f8e02ff */
[----:B------:R-:W-:-:S06]  /*0190*/  ISETP.NE.U32.AND P2, PT, RZ, UR6, PT ;  /* 0x00000006ff007c0c */ /* 0x000fcc000bf45070 */
[----:B0-----:R-:W0:Y:S02]  /*01a0*/  MUFU.RCP R0, R0 ;  /* 0x0000000000007308 */ /* 0x001e240000001000 */
[----:B0-----:R-:W-:-:S06]  /*01b0*/  VIADD R2, R0, 0xffffffe ;  /* 0x0ffffffe00027836 */ /* 0x001fcc0000000000 */
[----:B------:R0:W1:Y:S02]  /*01c0*/  F2I.FTZ.U32.TRUNC.NTZ R3, R2 ;  /* 0x0000000200037305 */ /* 0x000064000021f000 */
[----:B0-----:R-:W-:Y:S02]  /*01d0*/  HFMA2 R2, -RZ, RZ, 0, 0 ;  /* 0x00000000ff027431 */ /* 0x001fe400000001ff */
[----:B-1----:R-:W-:-:S04]  /*01e0*/  IMAD R5, R5, R3, RZ ;  /* 0x0000000305057224 */ /* 0x002fc800078e02ff */
[----:B------:R-:W-:Y:S01]  /*01f0*/  IMAD.HI.U32 R3, R3, R5, R2 ;  /* 0x0000000503037227 */ /* 0x000fe200078e0002 */
[----:B------:R-:W-:-:S05]  /*0200*/  MOV R5, RZ ;  /* 0x000000ff00057202 */ /* 0x000fca0000000f00 */
[----:B------:R-:W-:-:S04]  /*0210*/  IMAD.HI.U32 R4, R3, R12, RZ ;  /* 0x0000000c03047227 */ /* 0x000fc800078e00ff */
[----:B------:R-:W-:-:S04]  /*0220*/  IMAD.MOV R3, RZ, RZ, -R4 ;  /* 0x000000ffff037224 */ /* 0x000fc800078e0a04 */
[----:B------:R-:W-:-:S05]  /*0230*/  IMAD R3, R3, UR6, R12 ;  /* 0x0000000603037c24 */ /* 0x000fca000f8e020c */
[----:B------:R-:W-:-:S13]  /*0240*/  ISETP.GE.U32.AND P0, PT, R3, UR6, PT ;  /* 0x0000000603007c0c */ /* 0x000fda000bf06070 */
[----:B------:R-:W-:Y:S01]  /*0250*/  @P0 IADD3 R3, PT, PT, R3, -UR6, RZ ;  /* 0x8000000603030c10 */ /* 0x000fe2000fffe0ff */
[----:B------:R-:W-:-:S03]  /*0260*/  @P0 VIADD R4, R4, 0x1 ;  /* 0x0000000104040836 */ /* 0x000fc60000000000 */
[----:B------:R-:W-:-:S13]  /*0270*/  ISETP.GE.U32.AND P1, PT, R3, UR6, PT ;  /* 0x0000000603007c0c */ /* 0x000fda000bf26070 */
[----:B------:R-:W-:Y:S02]  /*0280*/  @P1 IADD3 R4, PT, PT, R4, 0x1, RZ ;  /* 0x0000000104041810 */ /* 0x000fe40007ffe0ff */
[----:B------:R-:W-:-:S05]  /*0290*/  @!P2 LOP3.LUT R4, RZ, UR6, RZ, 0x33, !PT ;  /* 0x00000006ff04ac12 */ /* 0x000fca000f8e33ff */
[----:B------:R-:W-:-:S04]  /*02a0*/  IMAD.MOV R3, RZ, RZ, -R4 ;  /* 0x000000ffff037224 */ /* 0x000fc800078e0a04 */
[----:B------:R-:W-:Y:S01]  /*02b0*/  IMAD R6, R3, UR6, R12 ;  /* 0x0000000603067c24 */ /* 0x000fe2000f8e020c */
[----:B------:R-:W-:Y:S06]  /*02c0*/  BRA `(.L_x_3) ;  /* 0x0000000000387947 */ /* 0x000fec0003800000 */
.L_x_2:
[----:B------:R-:W-:Y:S01]  /*02d0*/  IMAD.MOV.U32 R0, RZ, RZ, R12 ;  /* 0x000000ffff007224 */ /* 0x000fe200078e000c */
[----:B------:R-:W-:Y:S01]  /*02e0*/  MOV R5, R13 ;  /* 0x0000000d00057202 */ /* 0x000fe20000000f00 */
[----:B------:R-:W-:Y:S01]  /*02f0*/  IMAD.U32 R2, RZ, RZ, UR6 ;  /* 0x00000006ff027e24 */ /* 0x000fe2000f8e00ff */
[----:B------:R-:W-:Y:S02]  /*0300*/  MOV R3, UR9 ;  /* 0x0000000900037c02 */ /* 0x000fe40008000f00 */
[----:B------:R-:W-:-:S07]  /*0310*/  MOV R6, 0x330 ;  /* 0x0000033000067802 */ /* 0x000fce0000000f00 */
[----:B------:R-:W-:Y:S05]  /*0320*/  CALL.REL.NOINC `($__internal_0_$__cuda_sm20_div_u64) ;  /* 0x0000002400ac7944 */ /* 0x000fea0003c00000 */
[----:B------:R-:W-:-:S05]  /*0330*/  IADD3 R7, P0, PT, RZ, -R0, RZ ;  /* 0x80000000ff077210 */ /* 0x000fca0007f1e0ff */
[----:B------:R-:W-:Y:S02]  /*0340*/  IMAD.X R4, RZ, RZ, ~R5, P0 ;  /* 0x000000ffff047224 */ /* 0x000fe400000e0e05 */
[----:B------:R-:W-:-:S04]  /*0350*/  IMAD.WIDE.U32 R2, R7, UR6, R12 ;  /* 0x0000000607027c25 */ /* 0x000fc8000f8e000c */
[----:B------:R-:W-:Y:S02]  /*0360*/  IMAD R4, R4, UR6, RZ ;  /* 0x0000000604047c24 */ /* 0x000fe4000f8e02ff */
[----:B------:R-:W-:Y:S02]  /*0370*/  IMAD.MOV.U32 R6, RZ, RZ, R2 ;  /* 0x000000ffff067224 */ /* 0x000fe400078e0002 */
[----:B------:R-:W-:Y:S01]  /*0380*/  IMAD R5, R7, UR9, R4 ;  /* 0x0000000907057c24 */ /* 0x000fe2000f8e0204 */
[----:B------:R-:W-:-:S04]  /*0390*/  MOV R4, R0 ;  /* 0x0000000000047202 */ /* 0x000fc80000000f00 */
[----:B------:R-:W-:-:S07]  /*03a0*/  IADD3 R5, PT, PT, R3, R5, RZ ;  /* 0x0000000503057210 */ /* 0x000fce0007ffe0ff */
.L_x_3:
[----:B------:R-:W-:Y:S05]  /*03b0*/  BSYNC.RECONVERGENT B0 ;  /* 0x0000000000007941 */ /* 0x000fea0003800200 */
.L_x_1:
[----:B------:R-:W-:Y:S01]  /*03c0*/  LOP3.LUT R0, R5, UR8, RZ, 0xfc, !PT ;  /* 0x0000000805007c12 */ /* 0x000fe2000f8efcff */
[----:B------:R-:W-:Y:S03]  /*03d0*/  BSSY.RECONVERGENT B0, `(.L_x_4) ;  /* 0x000001e000007945 */ /* 0x000fe60003800200 */
[----:B------:R-:W-:-:S13]  /*03e0*/  ISETP.NE.U32.AND P0, PT, R0, RZ, PT ;  /* 0x000000ff0000720c */ /* 0x000fda0003f05070 */
[----:B------:R-:W-:Y:S05]  /*03f0*/  @P0 BRA `(.L_x_5) ;  /* 0x0000000000500947 */ /* 0x000fea0003800000 */
[----:B------:R-:W0:Y:S02]  /*0400*/  LDCU UR4, c[0x0][0x3a0] ;  /* 0x00007400ff0477ac */ /* 0x000e240008000800 */
[----:B0-----:R-:W0:Y:S01]  /*0410*/  I2F.U32.RP R0, UR4 ;  /* 0x0000000400007d06 */ /* 0x001e220008209000 */
[----:B------:R-:W-:-:S07]  /*0420*/  ISETP.NE.U32.AND P2, PT, RZ, UR4, PT ;  /* 0x00000004ff007c0c */ /* 0x000fce000bf45070 */
[----:B0-----:R-:W0:Y:S02]  /*0430*/  MUFU.RCP R0, R0 ;  /* 0x0000000000007308 */ /* 0x001e240000001000 */
[----:B0-----:R-:W-:-:S06]  /*0440*/  VIADD R2, R0, 0xffffffe ;  /* 0x0ffffffe00027836 */ /* 0x001fcc0000000000 */
[----:B------:R0:W1:Y:S02]  /*0450*/  F2I.FTZ.U32.TRUNC.NTZ R3, R2 ;  /* 0x0000000200037305 */ /* 0x000064000021f000 */
[----:B0-----:R-:W-:Y:S01]  /*0460*/  IMAD.MOV.U32 R2, RZ, RZ, RZ ;  /* 0x000000ffff027224 */ /* 0x001fe200078e00ff */
[----:B-1----:R-:W-:-:S05]  /*0470*/  IADD3 R5, PT, PT, RZ, -R3, RZ ;  /* 0x80000003ff057210 */ /* 0x002fca0007ffe0ff */
[----:B------:R-:W-:-:S04]  /*0480*/  IMAD R5, R5, UR4, RZ ;  /* 0x0000000405057c24 */ /* 0x000fc8000f8e02ff */
[----:B------:R-:W-:-:S06]  /*0490*/  IMAD.HI.U32 R3, R3, R5, R2 ;  /* 0x0000000503037227 */ /* 0x000fcc00078e0002 */
[----:B------:R-:W-:-:S05]  /*04a0*/  IMAD.HI.U32 R7, R3, R6, RZ ;  /* 0x0000000603077227 */ /* 0x000fca00078e00ff */
[----:B------:R-:W-:-:S05]  /*04b0*/  IADD3 R3, PT, PT, -R7, RZ, RZ ;  /* 0x000000ff07037210 */ /* 0x000fca0007ffe1ff */
[----:B------:R-:W-:-:S05]  /*04c0*/  IMAD R3, R3, UR4, R6 ;  /* 0x0000000403037c24 */ /* 0x000fca000f8e0206 */
[----:B------:R-:W-:-:S13]  /*04d0*/  ISETP.GE.U32.AND P0, PT, R3, UR4, PT ;  /* 0x0000000403007c0c */ /* 0x000fda000bf06070 */
[----:B------:R-:W-:Y:S01]  /*04e0*/  @P0 VIADD R3, R3, -UR4 ;  /* 0x8000000403030c36 */ /* 0x000fe20008000000 */
[----:B------:R-:W-:-:S04]  /*04f0*/  @P0 IADD3 R7, PT, PT, R7, 0x1, RZ ;  /* 0x0000000107070810 */ /* 0x000fc80007ffe0ff */
[----:B------:R-:W-:-:S13]  /*0500*/  ISETP.GE.U32.AND P1, PT, R3, UR4, PT ;  /* 0x0000000403007c0c */ /* 0x000fda000bf26070 */
[----:B------:R-:W-:Y:S01]  /*0510*/  @P1 VIADD R7, R7, 0x1 ;  /* 0x0000000107071836 */ /* 0x000fe20000000000 */
[----:B------:R-:W-:Y:S01]  /*0520*/  @!P2 LOP3.LUT R7, RZ, UR4, RZ, 0x33, !PT ;  /* 0x00000004ff07ac12 */ /* 0x000fe2000f8e33ff */
[----:B------:R-:W-:Y:S06]  /*0530*/  BRA `(.L_x_6) ;  /* 0x00000000001c7947 */ /* 0x000fec0003800000 */
.L_x_5:
[----:B------:R-:W0:Y:S01]  /*0540*/  LDCU UR4, c[0x0][0x3a0] ;  /* 0x00007400ff0477ac */ /* 0x000e220008000800 */
[----:B------:R-:W-:Y:S01]  /*0550*/  MOV R0, R6 ;  /* 0x0000000600007202 */ /* 0x000fe20000000f00 */
[----:B------:R-:W-:Y:S01]  /*0560*/  IMAD.U32 R3, RZ, RZ, UR8 ;  /* 0x00000008ff037e24 */ /* 0x000fe2000f8e00ff */
[----:B------:R-:W-:Y:S02]  /*0570*/  MOV R6, 0x5a0 ;  /* 0x000005a000067802 */ /* 0x000fe40000000f00 */
[----:B0-----:R-:W-:-:S07]  /*0580*/  MOV R2, UR4 ;  /* 0x0000000400027c02 */ /* 0x001fce0008000f00 */
[----:B------:R-:W-:Y:S05]  /*0590*/  CALL.REL.NOINC `($__internal_0_$__cuda_sm20_div_u64) ;  /* 0x0000002400107944 */ /* 0x000fea0003c00000 */
[----:B------:R-:W-:-:S07]  /*05a0*/  IMAD.MOV.U32 R7, RZ, RZ, R0 ;  /* 0x000000ffff077224 */ /* 0x000fce00078e0000 */
.L_x_6:
[----:B------:R-:W-:Y:S05]  /*05b0*/  BSYNC.RECONVERGENT B0 ;  /* 0x0000000000007941 */ /* 0x000fea0003800200 */
.L_x_4:
[----:B------:R-:W0:Y:S01]  /*05c0*/  LDCU.64 UR10, c[0x0][0x3b0] ;  /* 0x00007600ff0a77ac */ /* 0x000e220008000a00 */
[----:B------:R-:W-:Y:S01]  /*05d0*/  LOP3.LUT R0, R13, UR8, RZ, 0xfc, !PT ;  /* 0x000000080d007c12 */ /* 0x000fe2000f8efcff */
[----:B------:R-:W-:Y:S01]  /*05e0*/  BSSY.RECONVERGENT B0, `(.L_x_7) ;  /* 0x000001f000007945 */ /* 0x000fe20003800200 */
[----:B------:R-:W1:Y:S02]  /*05f0*/  LDCU UR4, c[0x0][0x3ac] ;  /* 0x00007580ff0477ac */ /* 0x000e640008000800 */
[----:B------:R-:W-:Y:S01]  /*0600*/  ISETP.NE.U32.AND P0, PT, R0, RZ, PT ;  /* 0x000000ff0000720c */ /* 0x000fe20003f05070 */
[----:B0-----:R-:W-:Y:S02]  /*0610*/  UIADD3 UR5, UPT, UPT, UR10, -0x1, URZ ;  /* 0xffffffff0a057890 */ /* 0x001fe4000fffe0ff */
[----:B------:R-:W-:Y:S02]  /*0620*/  UIADD3 UR7, UPT, UPT, UR11, -0x1, URZ ;  /* 0xffffffff0b077890 */ /* 0x000fe4000fffe0ff */
[----:B-1----:R-:W-:-:S08]  /*0630*/  UIADD3 UR4, UPT, UPT, UR4, -0x1, URZ ;  /* 0xffffffff04047890 */ /* 0x002fd0000fffe0ff */
[----:B------:R-:W-:Y:S05]  /*0640*/  @P0 BRA `(.L_x_8) ;  /* 0x00000000004c0947 */ /* 0x000fea0003800000 */
[----:B------:R-:W0:Y:S02]  /*0650*/  LDCU UR10, c[0x0][0x3a0] ;  /* 0x00007400ff0a77ac */ /* 0x000e240008000800 */
[----:B0-----:R-:W0:Y:S01]  /*0660*/  I2F.U32.RP R5, UR10 ;  /* 0x0000000a00057d06 */ /* 0x001e220008209000 */
[----:B------:R-:W-:-:S07]  /*0670*/  ISETP.NE.U32.AND P1, PT, RZ, UR10, PT ;  /* 0x0000000aff007c0c */ /* 0x000fce000bf25070 */
[----:B0-----:R-:W0:Y:S02]  /*0680*/  MUFU.RCP R5, R5 ;  /* 0x0000000500057308 */ /* 0x001e240000001000 */
[----:B0-----:R-:W-:-:S06]  /*0690*/  IADD3 R2, PT, PT, R5, 0xffffffe, RZ ;  /* 0x0ffffffe05027810 */ /* 0x001fcc0007ffe0ff */
[----:B------:R0:W1:Y:S02]  /*06a0*/  F2I.FTZ.U32.TRUNC.NTZ R3, R2 ;  /* 0x0000000200037305 */ /* 0x000064000021f000 */
[----:B0-----:R-:W-:Y:S02]  /*06b0*/  HFMA2 R2, -RZ, RZ, 0, 0 ;  /* 0x00000000ff027431 */ /* 0x001fe400000001ff */
[----:B-1----:R-:W-:-:S04]  /*06c0*/  IMAD.MOV R9, RZ, RZ, -R3 ;  /* 0x000000ffff097224 */ /* 0x002fc800078e0a03 */
[----:B------:R-:W-:-:S04]  /*06d0*/  IMAD R9, R9, UR10, RZ ;  /* 0x0000000a09097c24 */ /* 0x000fc8000f8e02ff */
[----:B------:R-:W-:-:S06]  /*06e0*/  IMAD.HI.U32 R9, R3, R9, R2 ;  /* 0x0000000903097227 */ /* 0x000fcc00078e0002 */
[----:B------:R-:W-:-:S04]  /*06f0*/  IMAD.HI.U32 R0, R9, R12, RZ ;  /* 0x0000000c09007227 */ /* 0x000fc800078e00ff */
[----:B------:R-:W-:-:S04]  /*0700*/  IMAD.MOV R3, RZ, RZ, -R0 ;  /* 0x000000ffff037224 */ /* 0x000fc800078e0a00 */
[----:B------:R-:W-:-:S05]  /*0710*/  IMAD R0, R3, UR10, R12 ;  /* 0x0000000a03007c24 */ /* 0x000fca000f8e020c */
[----:B------:R-:W-:-:S13]  /*0720*/  ISETP.GE.U32.AND P0, PT, R0, UR10, PT ;  /* 0x0000000a00007c0c */ /* 0x000fda000bf06070 */
[----:B------:R-:W-:-:S04]  /*0730*/  @P0 IADD3 R0, PT, PT, R0, -UR10, RZ ;  /* 0x8000000a00000c10 */ /* 0x000fc8000fffe0ff */
[----:B------:R-:W-:-:S13]  /*0740*/  ISETP.GE.U32.AND P0, PT, R0, UR10, PT ;  /* 0x0000000a00007c0c */ /* 0x000fda000bf06070 */
[----:B------:R-:W-:Y:S01]  /*0750*/  @P0 VIADD R0, R0, -UR10 ;  /* 0x8000000a00000c36 */ /* 0x000fe20008000000 */
[----:B------:R-:W-:Y:S01]  /*0760*/  @!P1 LOP3.LUT R0, RZ, UR10, RZ, 0x33, !PT ;  /* 0x0000000aff009c12 */ /* 0x000fe2000f8e33ff */
[----:B------:R-:W-:Y:S06]  /*0770*/  BRA `(.L_x_9) ;  /* 0x0000000000147947 */ /* 0x000fec0003800000 */
.L_x_8:
[----:B------:R-:W-:Y:S01]  /*0780*/  MOV R0, R12 ;  /* 0x0000000c00007202 */ /* 0x000fe20000000f00 */
[----:B------:R-:W-:Y:S01]  /*0790*/  IMAD.MOV.U32 R5, RZ, RZ, R13 ;  /* 0x000000ffff057224 */ /* 0x000fe200078e000d */
[----:B------:R-:W-:Y:S02]  /*07a0*/  MOV R3, UR8 ;  /* 0x0000000800037c02 */ /* 0x000fe40008000f00 */
[----:B------:R-:W-:-:S07]  /*07b0*/  MOV R2, 0x7d0 ;  /* 0x000007d000027802 */ /* 0x000fce0000000f00 */
[----:B------:R-:W-:Y:S05]  /*07c0*/  CALL.REL.NOINC `($__internal_1_$__cuda_sm20_rem_u64) ;  /* 0x0000002400947944 */ /* 0x000fea0003c00000 */
.L_x_9:
[----:B------:R-:W-:Y:S05]  /*07d0*/  BSYNC.RECONVERGENT B0 ;  /* 0x0000000000007941 */ /* 0x000fea0003800200 */
.L_x_7:
[----:B------:R-:W-:Y:S01]  /*07e0*/  ISETP.NE.AND P0, PT, R0, UR4, PT ;  /* 0x0000000400007c0c */ /* 0x000fe2000bf05270 */
[----:B------:R-:W0:Y:S01]  /*07f0*/  LDCU.128 UR16, c[0x0][0x390] ;  /* 0x00007200ff1077ac */ /* 0x000e220008000c00 */
[C---:B------:R-:W-:Y:S01]  /*0800*/  IMAD.SHL.U32 R2, R12.reuse, 0x4, RZ ;  /* 0x000000040c027824 */ /* 0x040fe200078e00ff */
[----:B------:R-:W-:Y:S02]  /*0810*/  SHF.L.U64.HI R5, R12, 0x2, R13 ;  /* 0x000000020c057819 */ /* 0x000fe4000001020d */
[----:B------:R-:W-:-:S04]  /*0820*/  ISETP.NE.AND P0, PT, R0, RZ, P0 ;  /* 0x000000ff0000720c */ /* 0x000fc80000705270 */
[----:B------:R-:W-:-:S04]  /*0830*/  ISETP.NE.AND P0, PT, R7, RZ, P0 ;  /* 0x000000ff0700720c */ /* 0x000fc80000705270 */
[----:B------:R-:W-:-:S04]  /*0840*/  ISETP.NE.AND P0, PT, R7, UR5, P0 ;  /* 0x0000000507007c0c */ /* 0x000fc80008705270 */
[----:B------:R-:W-:Y:S02]  /*0850*/  ISETP.NE.AND P0, PT, R4, RZ, P0 ;  /* 0x000000ff0400720c */ /* 0x000fe40000705270 */
[----:B0-----:R-:W-:Y:S02]  /*0860*/  IADD3 R10, P1, PT, R2, UR18, RZ ;  /* 0x00000012020a7c10 */ /* 0x001fe4000ff3e0ff */
[----:B------:R-:W-:Y:S02]  /*0870*/  ISETP.NE.AND P0, PT, R4, UR7, P0 ;  /* 0x0000000704007c0c */ /* 0x000fe40008705270 */
[----:B------:R-:W-:-:S11]  /*0880*/  IADD3.X R11, PT, PT, R5, UR19, RZ, P1, !PT ;  /* 0x00000013050b7c10 */ /* 0x000fd60008ffe4ff */
[----:B------:R-:W2:Y:S01]  /*0890*/  @!P0 LDG.E R3, desc[UR14][R10.64] ;  /* 0x0000000e0a038981 */ /* 0x000ea2000c1e1900 */
[----:B------:R-:W-:Y:S01]  /*08a0*/  IADD3 R20, P2, PT, R12, 0x100, RZ ;  /* 0x000001000c147810 */ /* 0x000fe20007f5e0ff */
[----:B------:R-:W-:Y:S01]  /*08b0*/  BSSY.RECONVERGENT B0, `(.L_x_10) ;  /* 0x000002b000007945 */ /* 0x000fe20003800200 */
[----:B------:R-:W-:Y:S02]  /*08c0*/  IADD3 R12, P1, PT, R2, UR16, RZ ;  /* 0x00000010020c7c10 */ /* 0x000fe4000ff3e0ff */
[----:B------:R-:W-:Y:S02]  /*08d0*/  IADD3.X R21, PT, PT, RZ, R13, RZ, P2, !PT ;  /* 0x0000000dff157210 */ /* 0x000fe400017fe4ff */
[----:B------:R-:W-:Y:S02]  /*08e0*/  IADD3.X R13, PT, PT, R5, UR17, RZ, P1, !PT ;  /* 0x00000011050d7c10 */ /* 0x000fe40008ffe4ff */
[----:B------:R-:W-:-:S04]  /*08f0*/  LOP3.LUT R2, R21, UR9, RZ, 0xfc, !PT ;  /* 0x0000000915027c12 */ /* 0x000fc8000f8efcff */
[----:B------:R-:W-:Y:S01]  /*0900*/  ISETP.NE.U32.AND P1, PT, R2, RZ, PT ;  /* 0x000000ff0200720c */ /* 0x000fe20003f25070 */
[----:B--2---:R0:W-:Y:S01]  /*0910*/  @!P0 STG.E desc[UR14][R12.64], R3 ;  /* 0x000000030c008986 */ /* 0x0041e2000c10190e */
[----:B------:R-:W-:Y:S11]  /*0920*/  @!P0 BRA `(.L_x_11) ;  /* 0x00000000008c8947 */ /* 0x000ff60003800000 */
[----:B------:R-:W1:Y:S08]  /*0930*/  LDC R19, c[0x0][0x3b0] ;  /* 0x0000ec00ff137b82 */ /* 0x000e700000000800 */
[----:B------:R-:W2:Y:S08]  /*0940*/  LDC R9, c[0x0][0x3ac] ;  /* 0x0000eb00ff097b82 */ /* 0x000eb00000000800 */
[----:B0-----:R-:W0:Y:S01]  /*0950*/  LDC.64 R2, c[0x0][0x398] ;  /* 0x0000e600ff027b82 */ /* 0x001e220000000a00 */
[CC--:B-1----:R-:W-:Y:S01]  /*0960*/  IMAD R6, R4.reuse, R19.reuse, R7 ;  /* 0x0000001304067224 */ /* 0x0c2fe200078e0207 */
[----:B------:R-:W-:Y:S01]  /*0970*/  IADD3 R17, PT, PT, -R19, RZ, RZ ;  /* 0x000000ff13117210 */ /* 0x000fe20007ffe1ff */
[----:B------:R-:W-:-:S02]  /*0980*/  IMAD R14, R4, R19, R19 ;  /* 0x00000013040e7224 */ /* 0x000fc400078e0213 */
[C---:B------:R-:W-:Y:S02]  /*0990*/  VIADD R8, R6.reuse, 0xffffffff ;  /* 0xffffffff06087836 */ /* 0x040fe40000000000 */
[C---:B------:R-:W-:Y:S01]  /*09a0*/  IMAD.IADD R16, R6.reuse, 0x1, R19 ;  /* 0x0000000106107824 */ /* 0x040fe200078e0213 */
[----:B------:R-:W-:Y:S01]  /*09b0*/  LEA R18, R17, R14, 0x1 ;  /* 0x0000000e11127211 */ /* 0x000fe200078e08ff */
[CCC-:B--2---:R-:W-:Y:S02]  /*09c0*/  IMAD R5, R6.reuse, R9.reuse, R0.reuse ;  /* 0x0000000906057224 */ /* 0x1c4fe400078e0200 */
[-C--:B------:R-:W-:Y:S02]  /*09d0*/  IMAD R15, R6, R9.reuse, R9 ;  /* 0x00000009060f7224 */ /* 0x080fe400078e0209 */
[----:B------:R-:W-:Y:S02]  /*09e0*/  VIADD R5, R5, 0x1 ;  /* 0x0000000105057836 */ /* 0x000fe40000000000 */
[----:B------:R-:W-:Y:S01]  /*09f0*/  IMAD R19, R8, R9, R0 ;  /* 0x0000000908137224 */ /* 0x000fe200078e0200 */
[----:B------:R-:W-:Y:S01]  /*0a00*/  IADD3 R15, PT, PT, R15, R0, RZ ;  /* 0x000000000f0f7210 */ /* 0x000fe20007ffe0ff */
[----:B0-----:R-:W-:-:S04]  /*0a10*/  IMAD.WIDE R4, R5, 0x4, R2 ;  /* 0x0000000405047825 */ /* 0x001fc800078e0202 */
[----:B------:R-:W-:Y:S01]  /*0a20*/  IMAD.WIDE R14, R15, 0x4, R2 ;  /* 0x000000040f0e7825 */ /* 0x000fe200078e0202 */
[----:B------:R-:W2:Y:S03]  /*0a30*/  LDG.E R6, desc[UR14][R4.64] ;  /* 0x0000000e04067981 */ /* 0x000ea6000c1e1900 */
[----:B------:R-:W-:Y:S01]  /*0a40*/  IMAD.IADD R8, R18, 0x1, R7 ;  /* 0x0000000112087824 */ /* 0x000fe200078e0207 */
[----:B------:R-:W2:Y:S01]  /*0a50*/  LDG.E R17, desc[UR14][R4.64+-0x8] ;  /* 0xfffff80e04117981 */ /* 0x000ea2000c1e1900 */
[-C--:B------:R-:W-:Y:S02]  /*0a60*/  IMAD R7, R16, R9.reuse, R0 ;  /* 0x0000000910077224 */ /* 0x080fe400078e0200 */
[----:B------:R-:W-:Y:S01]  /*0a70*/  IMAD.WIDE R18, R19, 0x4, R2 ;  /* 0x0000000413127825 */ /* 0x000fe200078e0202 */
[----:B------:R-:W3:Y:S03]  /*0a80*/  LDG.E R15, desc[UR14][R14.64] ;  /* 0x0000000e0e0f7981 */ /* 0x000ee6000c1e1900 */
[----:B------:R-:W-:-:S02]  /*0a90*/  IMAD R23, R8, R9, R0 ;  /* 0x0000000908177224 */ /* 0x000fc400078e0200 */
[--C-:B------:R-:W-:Y:S01]  /*0aa0*/  IMAD.WIDE R8, R7, 0x4, R2.reuse ;  /* 0x0000000407087825 */ /* 0x100fe200078e0202 */
[----:B------:R-:W4:Y:S03]  /*0ab0*/  LDG.E R19, desc[UR14][R18.64] ;  /* 0x0000000e12137981 */ /* 0x000f26000c1e1900 */
[----:B------:R-:W-:Y:S02]  /*0ac0*/  IMAD.WIDE R2, R23, 0x4, R2 ;  /* 0x0000000417027825 */ /* 0x000fe400078e0202 */
[----:B------:R-:W5:Y:S04]  /*0ad0*/  LDG.E R9, desc[UR14][R8.64] ;  /* 0x0000000e08097981 */ /* 0x000f68000c1e1900 */
[----:B------:R-:W5:Y:S01]  /*0ae0*/  LDG.E R3, desc[UR14][R2.64] ;  /* 0x0000000e02037981 */ /* 0x000f62000c1e1900 */
[----:B--2---:R-:W-:-:S04]  /*0af0*/  FADD R6, R6, R17 ;  /* 0x0000001106067221 */ /* 0x004fc80000000000 */
[----:B---3--:R-:W-:-:S04]  /*0b00*/  FADD R6, R6, R15 ;  /* 0x0000000f06067221 */ /* 0x008fc80000000000 */
[----:B----4-:R-:W-:-:S04]  /*0b10*/  FADD R6, R6, R19 ;  /* 0x0000001306067221 */ /* 0x010fc80000000000 */
[----:B-----5:R-:W-:-:S04]  /*0b20*/  FADD R6, R6, R9 ;  /* 0x0000000906067221 */ /* 0x020fc80000000000 */
[----:B------:R-:W-:-:S04]  /*0b30*/  FADD R6, R6, R3 ;  /* 0x0000000306067221 */ /* 0x000fc80000000000 */
[----:B------:R-:W-:-:S05]  /*0b40*/  FMUL R5, R6, 0.16660000383853912354 ;  /* 0x3e2a993106057820 */ /* 0x000fca0000400000 */
[----:B------:R1:W-:Y:S02]  /*0b50*/  STG.E desc[UR14][R12.64], R5 ;  /* 0x000000050c007986 */ /* 0x0003e4000c10190e */
.L_x_11:
[----:B------:R-:W-:Y:S05]  /*0b60*/  BSYNC.RECONVERGENT B0 ;  /* 0x0000000000007941 */ /* 0x000fea0003800200 */
.L_x_10:
[----:B------:R-:W-:Y:S04]  /*0b70*/  BSSY.RECONVERGENT B0, `(.L_x_12) ;  /* 0x0000026000007945 */ /* 0x000fe80003800200 */
[----:B------:R-:W-:Y:S05]  /*0b80*/  @P1 BRA `(.L_x_13) ;  /* 0x0000000000581947 */ /* 0x000fea0003800000 */
[----:B-1----:R-:W1:Y:S01]  /*0b90*/  I2F.U32.RP R5, UR6 ;  /* 0x0000000600057d06 */ /* 0x002e620008209000 */
[----:B------:R-:W-:Y:S01]  /*0ba0*/  IMAD R7, RZ, RZ, -UR6 ;  /* 0x80000006ff077e24 */ /* 0x000fe2000f8e02ff */
[----:B------:R-:W-:-:S06]  /*0bb0*/  ISETP.NE.U32.AND P2, PT, RZ, UR6, PT ;  /* 0x00000006ff007c0c */ /* 0x000fcc000bf45070 */
[----:B-1----:R-:W1:Y:S02]  /*0bc0*/  MUFU.RCP R5, R5 ;  /* 0x0000000500057308 */ /* 0x002e640000001000 */
[----:B-1----:R-:W-:Y:S02]  /*0bd0*/  IADD3 R2, PT, PT, R5, 0xffffffe, RZ ;  /* 0x0ffffffe05027810 */ /* 0x002fe40007ffe0ff */
[----:B------:R-:W-:-:S04]  /*0be0*/  MOV R5, RZ ;  /* 0x000000ff00057202 */ /* 0x000fc80000000f00 */
[----:B0-----:R0:W1:Y:S02]  /*0bf0*/  F2I.FTZ.U32.TRUNC.NTZ R3, R2 ;  /* 0x0000000200037305 */ /* 0x001064000021f000 */
[----:B0-----:R-:W-:Y:S02]  /*0c00*/  HFMA2 R2, -RZ, RZ, 0, 0 ;  /* 0x00000000ff027431 */ /* 0x001fe400000001ff */
[----:B-1----:R-:W-:-:S04]  /*0c10*/  IMAD R7, R7, R3, RZ ;  /* 0x0000000307077224 */ /* 0x002fc800078e02ff */
[----:B------:R-:W-:-:S06]  /*0c20*/  IMAD.HI.U32 R7, R3, R7, R2 ;  /* 0x0000000703077227 */ /* 0x000fcc00078e0002 */
        /* <DEDUP_REMOVED lines=12> */
.L_x_13:
[----:B------:R-:W-:Y:S01]  /*0cf0*/  IMAD.MOV.U32 R0, RZ, RZ, R20 ;  /* 0x000000ffff007224 */ /* 0x000fe200078e0014 */
[----:B-1----:R-:W-:Y:S01]  /*0d00*/  MOV R5, R21 ;  /* 0x0000001500057202 */ /* 0x002fe20000000f00 */
[----:B------:R-:W-:Y:S01]  /*0d10*/  IMAD.U32 R2, RZ, RZ, UR6 ;  /* 0x00000006ff027e24 */ /* 0x000fe2000f8e00ff */
[----:B0-----:R-:W-:Y:S02]  /*0d20*/  MOV R3, UR9 ;  /* 0x0000000900037c02 */ /* 0x001fe40008000f00 */
[----:B------:R-:W-:-:S07]  /*0d30*/  MOV R6, 0xd50 ;  /* 0x00000d5000067802 */ /* 0x000fce0000000f00 */
[----:B------:R-:W-:Y:S05]  /*0d40*/  CALL.REL.NOINC `($__internal_0_$__cuda_sm20_div_u64) ;  /* 0x0000001c00247944 */ /* 0x000fea0003c00000 */
[----:B------:R-:W-:-:S05]  /*0d50*/  IADD3 R7, P0, PT, RZ, -R0, RZ ;  /* 0x80000000ff077210 */ /* 0x000fca0007f1e0ff */
[----:B------:R-:W-:Y:S02]  /*0d60*/  IMAD.X R5, RZ, RZ, ~R5, P0 ;  /* 0x000000ffff057224 */ /* 0x000fe400000e0e05 */
[----:B------:R-:W-:-:S04]  /*0d70*/  IMAD.WIDE.U32 R2, R7, UR6, R20 ;  /* 0x0000000607027c25 */ /* 0x000fc8000f8e0014 */
[----:B------:R-:W-:-:S04]  /*0d80*/  IMAD R4, R5, UR6, RZ ;  /* 0x0000000605047c24 */ /* 0x000fc8000f8e02ff */
[----:B------:R-:W-:Y:S01]  /*0d90*/  IMAD R5, R7, UR9, R4 ;  /* 0x0000000907057c24 */ /* 0x000fe2000f8e0204 */
[----:B------:R-:W-:Y:S01]  /*0da0*/  MOV R4, R0 ;  /* 0x0000000000047202 */ /* 0x000fe20000000f00 */
[----:B------:R-:W-:-:S03]  /*0db0*/  IMAD.MOV.U32 R0, RZ, RZ, R2 ;  /* 0x000000ffff007224 */ /* 0x000fc600078e0002 */
[----:B------:R-:W-:-:S07]  /*0dc0*/  IADD3 R5, PT, PT, R5, R3, RZ ;  /* 0x0000000305057210 */ /* 0x000fce0007ffe0ff */
.L_x_14:
[----:B------:R-:W-:Y:S05]  /*0dd0*/  BSYNC.RECONVERGENT B0 ;  /* 0x0000000000007941 */ /* 0x000fea0003800200 */
.L_x_12:
        /* <DEDUP_REMOVED lines=24> */
.L_x_16:
[----:B------:R-:W0:Y:S01]  /*0f60*/  LDCU UR6, c[0x0][0x3a0] ;  /* 0x00007400ff0677ac */ /* 0x000e220008000800 */
[----:B------:R-:W-:Y:S02]  /*0f70*/  MOV R3, UR8 ;  /* 0x0000000800037c02 */ /* 0x000fe40008000f00 */
[----:B------:R-:W-:Y:S01]  /*0f80*/  MOV R6, 0xfb0 ;  /* 0x00000fb000067802 */ /* 0x000fe20000000f00 */
[----:B0-----:R-:W-:-:S07]  /*0f90*/  IMAD.U32 R2, RZ, RZ, UR6 ;  /* 0x00000006ff027e24 */ /* 0x001fce000f8e00ff */
[----:B------:R-:W-:Y:S05]  /*0fa0*/  CALL.REL.NOINC `($__internal_0_$__cuda_sm20_div_u64) ;  /* 0x00000018008c7944 */ /* 0x000fea0003c00000 */
[----:B------:R-:W-:-:S07]  /*0fb0*/  MOV R7, R0 ;  /* 0x0000000000077202 */ /* 0x000fce0000000f00 */
.L_x_17:
[----:B------:R-:W-:Y:S05]  /*0fc0*/  BSYNC.RECONVERGENT B0 ;  /* 0x0000000000007941 */ /* 0x000fea0003800200 */
.L_x_15:
        /* <DEDUP_REMOVED lines=18> */
[----:B------:R-:W-:-:S05]  /*10f0*/  @P0 VIADD R0, R0, -UR6 ;  /* 0x8000000600000c36 */ /* 0x000fca0008000000 */
[----:B------:R-:W-:-:S13]  /*1100*/  ISETP.GE.U32.AND P0, PT, R0, UR6, PT ;  /* 0x0000000600007c0c */ /* 0x000fda000bf06070 */
[----:B------:R-:W-:Y:S02]  /*1110*/  @P0 IADD3 R0, PT, PT, R0, -UR6, RZ ;  /* 0x8000000600000c10 */ /* 0x000fe4000fffe0ff */
[----:B------:R-:W-:Y:S01]  /*1120*/  @!P1 LOP3.LUT R0, RZ, UR6, RZ, 0x33, !PT ;  /* 0x00000006ff009c12 */ /* 0x000fe2000f8e33ff */
[----:B------:R-:W-:Y:S06]  /*1130*/  BRA `(.L_x_20) ;  /* 0x0000000000147947 */ /* 0x000fec0003800000 */
.L_x_19:
[----:B------:R-:W-:Y:S01]  /*1140*/  IMAD.MOV.U32 R0, RZ, RZ, R20 ;  /* 0x000000ffff007224 */ /* 0x000fe200078e0014 */
[----:B------:R-:W-:Y:S01]  /*1150*/  MOV R5, R21 ;  /* 0x0000001500057202 */ /* 0x000fe20000000f00 */
[----:B------:R-:W-:Y:S01]  /*1160*/  IMAD.U32 R3, RZ, RZ, UR8 ;  /* 0x00000008ff037e24 */ /* 0x000fe2000f8e00ff */
[----:B------:R-:W-:-:S07]  /*1170*/  MOV R2, 0x1190 ;  /* 0x0000119000027802 */ /* 0x000fce0000000f00 */
[----:B------:R-:W-:Y:S05]  /*1180*/  CALL.REL.NOINC `($__internal_1_$__cuda_sm20_rem_u64) ;  /* 0x0000001c00247944 */ /* 0x000fea0003c00000 */
.L_x_20:
[----:B------:R-:W-:Y:S05]  /*1190*/  BSYNC.RECONVERGENT B0 ;  /* 0x0000000000007941 */ /* 0x000fea0003800200 */
.L_x_18:
[----:B------:R-:W-:-:S04]  /*11a0*/  ISETP.NE.AND P0, PT, R0, UR4, PT ;  /* 0x0000000400007c0c */ /* 0x000fc8000bf05270 */
[----:B------:R-:W-:-:S04]  /*11b0*/  ISETP.EQ.OR P0, PT, R0, RZ, !P0 ;  /* 0x000000ff0000720c */ /* 0x000fc80004702670 */
[----:B------:R-:W-:-:S04]  /*11c0*/  ISETP.EQ.OR P0, PT, R7, RZ, P0 ;  /* 0x000000ff0700720c */ /* 0x000fc80000702670 */
[----:B------:R-:W-:-:S04]  /*11d0*/  ISETP.EQ.OR P0, PT, R7, UR5, P0 ;  /* 0x0000000507007c0c */ /* 0x000fc80008702670 */
[----:B------:R-:W-:-:S04]  /*11e0*/  ISETP.EQ.OR P0, PT, R4, RZ, P0 ;  /* 0x000000ff0400720c */ /* 0x000fc80000702670 */
[----:B------:R-:W-:-:S13]  /*11f0*/  ISETP.EQ.OR P0, PT, R4, UR7, P0 ;  /* 0x0000000704007c0c */ /* 0x000fda0008702670 */
[----:B------:R-:W-:Y:S05]  /*1200*/  @P0 BRA `(.L_x_21) ;  /* 0x0000000000900947 */ /* 0x000fea0003800000 */
[----:B------:R-:W0:Y:S08]  /*1210*/  LDC R15, c[0x0][0x3b0] ;  /* 0x0000ec00ff0f7b82 */ /* 0x000e300000000800 */
[----:B------:R-:W1:Y:S08]  /*1220*/  LDC R11, c[0x0][0x3ac] ;  /* 0x0000eb00ff0b7b82 */ /* 0x000e700000000800 */
[----:B------:R-:W2:Y:S01]  /*1230*/  LDC.64 R2, c[0x0][0x398] ;  /* 0x0000e600ff027b82 */ /* 0x000ea20000000a00 */
[----:B0-----:R-:W-:-:S02]  /*1240*/  IMAD R6, R4, R15, R7 ;  /* 0x0000000f04067224 */ /* 0x001fc400078e0207 */
[--C-:B------:R-:W-:Y:S02]  /*1250*/  IMAD R10, R4, R15, R15.reuse ;  /* 0x0000000f040a7224 */ /* 0x100fe400078e020f */
[----:B------:R-:W-:Y:S01]  /*1260*/  IMAD.MOV R17, RZ, RZ, -R15 ;  /* 0x000000ffff117224 */ /* 0x000fe200078e0a0f */
[C---:B------:R-:W-:Y:S01]  /*1270*/  IADD3 R8, PT, PT, R6.reuse, -0x1, RZ ;  /* 0xffffffff06087810 */ /* 0x040fe20007ffe0ff */
[CC--:B-1----:R-:W-:Y:S02]  /*1280*/  IMAD R5, R6.reuse, R11.reuse, R0 ;  /* 0x0000000b06057224 */ /* 0x0c2fe400078e0200 */
[C---:B------:R-:W-:Y:S01]  /*1290*/  IMAD R9, R6.reuse, R11, R11 ;  /* 0x0000000b06097224 */ /* 0x040fe200078e020b */
[----:B------:R-:W-:Y:S01]  /*12a0*/  IADD3 R6, PT, PT, R6, R15, RZ ;  /* 0x0000000f06067210 */ /* 0x000fe20007ffe0ff */
[----:B------:R-:W-:Y:S01]  /*12b0*/  IMAD R10, R17, 0x2, R10 ;  /* 0x00000002110a7824 */ /* 0x000fe200078e020a */
[----:B------:R-:W-:Y:S01]  /*12c0*/  IADD3 R5, PT, PT, R5, 0x1, RZ ;  /* 0x0000000105057810 */ /* 0x000fe20007ffe0ff */
[----:B------:R-:W-:-:S02]  /*12d0*/  IMAD.IADD R9, R9, 0x1, R0 ;  /* 0x0000000109097824 */ /* 0x000fc400078e0200 */
[----:B------:R-:W-:Y:S02]  /*12e0*/  IMAD R17, R8, R11, R0 ;  /* 0x0000000b08117224 */ /* 0x000fe400078e0200 */
[----:B--2---:R-:W-:Y:S01]  /*12f0*/  IMAD.WIDE R4, R5, 0x4, R2 ;  /* 0x0000000405047825 */ /* 0x004fe200078e0202 */
[----:B------:R-:W-:-:S03]  /*1300*/  IADD3 R10, PT, PT, R10, R7, RZ ;  /* 0x000000070a0a7210 */ /* 0x000fc60007ffe0ff */
[----:B------:R-:W-:Y:S01]  /*1310*/  IMAD.WIDE R8, R9, 0x4, R2 ;  /* 0x0000000409087825 */ /* 0x000fe200078e0202 */
[----:B------:R-:W2:Y:S03]  /*1320*/  LDG.E R14, desc[UR14][R4.64] ;  /* 0x0000000e040e7981 */ /* 0x000ea6000c1e1900 */
[----:B------:R-:W-:Y:S01]  /*1330*/  IMAD R19, R6, R11, R0 ;  /* 0x0000000b06137224 */ /* 0x000fe200078e0200 */
[----:B------:R-:W2:Y:S01]  /*1340*/  LDG.E R15, desc[UR14][R4.64+-0x8] ;  /* 0xfffff80e040f7981 */ /* 0x000ea2000c1e1900 */
[----:B------:R-:W-:-:S03]  /*1350*/  IMAD.WIDE R6, R17, 0x4, R2 ;  /* 0x0000000411067825 */ /* 0x000fc600078e0202 */
[----:B------:R-:W3:Y:S01]  /*1360*/  LDG.E R9, desc[UR14][R8.64] ;  /* 0x0000000e08097981 */ /* 0x000ee2000c1e1900 */
[----:B------:R-:W-:Y:S02]  /*1370*/  IMAD R17, R10, R11, R0 ;  /* 0x0000000b0a117224 */ /* 0x000fe400078e0200 */
        /* <DEDUP_REMOVED lines=11> */
[----:B------:R-:W-:Y:S01]  /*1430*/  STG.E desc[UR14][R12.64+0x400], R5 ;  /* 0x000400050c007986 */ /* 0x000fe2000c10190e */
[----:B------:R-:W-:Y:S05]  /*1440*/  EXIT ;  /* 0x000000000000794d */ /* 0x000fea0003800000 */
.L_x_21:
[----:B------:R-:W2:Y:S04]  /*1450*/  LDG.E R11, desc[UR14][R10.64+0x400] ;  /* 0x0004000e0a0b7981 */ /* 0x000ea8000c1e1900 */
[----:B--2---:R-:W-:Y:S01]  /*1460*/  STG.E desc[UR14][R12.64+0x400], R11 ;  /* 0x0004000b0c007986 */ /* 0x004fe2000c10190e */
[----:B------:R-:W-:Y:S05]  /*1470*/  EXIT ;  /* 0x000000000000794d */ /* 0x000fea0003800000 */
.L_x_0:
[----:B------:R-:W0:Y:S01]  /*1480*/  S2R R4, SR_TID.X ;  /* 0x0000000000047919 */ /* 0x000e220000002100 */
[----:B------:R-:W-:Y:S01]  /*1490*/  USHF.R.S32.HI UR16, URZ, 0x1f, UR6 ;  /* 0x0000001fff107899 */ /* 0x000fe20008011406 */
[----:B------:R-:W-:Y:S01]  /*14a0*/  BSSY.RECONVERGENT B0, `(.L_x_22) ;  /* 0x00000af000007945 */ /* 0x000fe20003800200 */
[----:B------:R-:W1:Y:S01]  /*14b0*/  LDCU.64 UR10, c[0x0][0x3a0] ;  /* 0x00007400ff0a77ac */ /* 0x000e620008000a00 */
[----:B------:R-:W2:Y:S03]  /*14c0*/  LDCU.64 UR8, c[0x0][0x388] ;  /* 0x00007100ff0877ac */ /* 0x000ea60008000a00 */
[----:B------:R-:W-:Y:S01]  /*14d0*/  IMAD.U32 R0, RZ, RZ, UR16 ;  /* 0x00000010ff007e24 */ /* 0x000fe2000f8e00ff */
[----:B------:R-:W3:Y:S01]  /*14e0*/  LDCU.64 UR12, c[0x0][0x3b0] ;  /* 0x00007600ff0c77ac */ /* 0x000ee20008000a00 */
[----:B------:R-:W4:Y:S01]  /*14f0*/  LDCU UR7, c[0x0][0x3ac] ;  /* 0x00007580ff0777ac */ /* 0x000f220008000800 */
[----:B-1----:R-:W-:-:S02]  /*1500*/  UIMAD UR11, UR10, UR11, URZ ;  /* 0x0000000b0a0b72a4 */ /* 0x002fc4000f8e02ff */
[----:B------:R-:W-:Y:S02]  /*1510*/  USHF.R.S32.HI UR10, URZ, 0x1f, UR10 ;  /* 0x0000001fff0a7899 */ /* 0x000fe4000801140a */
[----:B--2---:R-:W-:Y:S02]  /*1520*/  UIADD3 UR4, UP0, UPT, UR4, UR8, URZ ;  /* 0x0000000804047290 */ /* 0x004fe4000ff1e0ff */
[----:B------:R-:W-:Y:S02]  /*1530*/  USHF.R.S32.HI UR8, URZ, 0x1f, UR11 ;  /* 0x0000001fff087899 */ /* 0x000fe4000801140b */
[----:B---3--:R-:W-:Y:S02]  /*1540*/  UIADD3 UR12, UPT, UPT, UR12, -0x1, URZ ;  /* 0xffffffff0c0c7890 */ /* 0x008fe4000fffe0ff */
[----:B------:R-:W-:Y:S01]  /*1550*/  UIADD3 UR13, UPT, UPT, UR13, -0x1, URZ ;  /* 0xffffffff0d0d7890 */ /* 0x000fe2000fffe0ff */
[----:B0-----:R-:W-:Y:S01]  /*1560*/  ISETP.LT.U32.AND P0, PT, R4, UR6, PT ;  /* 0x0000000604007c0c */ /* 0x001fe2000bf01070 */
[----:B------:R-:W-:-:S02]  /*1570*/  UIADD3.X UR5, UPT, UPT, UR5, UR9, URZ, UP0, !UPT ;  /* 0x0000000905057290 */ /* 0x000fc400087fe4ff */
[----:B----4-:R-:W-:Y:S01]  /*1580*/  UIADD3 UR7, UPT, UPT, UR7, -0x1, URZ ;  /* 0xffffffff07077890 */ /* 0x010fe2000fffe0ff */
[----:B------:R-:W-:-:S13]  /*1590*/  ISETP.GT.AND.EX P0, PT, R0, RZ, PT, P0 ;  /* 0x000000ff0000720c */ /* 0x000fda0003f04300 */
[----:B------:R-:W-:Y:S05]  /*15a0*/  @!P0 BRA `(.L_x_23) ;  /* 0x0000000800788947 */ /* 0x000fea0003800000 */
[----:B------:R-:W-:Y:S01]  /*15b0*/  IADD3 R10, P0, PT, R4, UR4, RZ ;  /* 0x00000004040a7c10 */ /* 0x000fe2000ff1e0ff */
[----:B------:R-:W-:Y:S03]  /*15c0*/  BSSY.RECONVERGENT B1, `(.L_x_24) ;  /* 0x0000029000017945 */ /* 0x000fe60003800200 */
[----:B------:R-:W-:-:S04]  /*15d0*/  IADD3.X R11, PT, PT, RZ, UR5, RZ, P0, !PT ;  /* 0x00000005ff0b7c10 */ /* 0x000fc800087fe4ff */
[----:B------:R-:W-:-:S04]  /*15e0*/  LOP3.LUT R0, R11, UR8, RZ, 0xfc, !PT ;  /* 0x000000080b007c12 */ /* 0x000fc8000f8efcff */
[----:B------:R-:W-:-:S13]  /*15f0*/  ISETP.NE.U32.AND P0, PT, R0, RZ, PT ;  /* 0x000000ff0000720c */ /* 0x000fda0003f05070 */
[----:B------:R-:W-:Y:S05]  /*1600*/  @P0 BRA `(.L_x_25) ;  /* 0x0000000000580947 */ /* 0x000fea0003800000 */
[----:B------:R-:W0:Y:S01]  /*1610*/  I2F.U32.RP R5, UR11 ;  /* 0x0000000b00057d06 */ /* 0x000e220008209000 */
[----:B------:R-:W-:Y:S02]  /*1620*/  IADD3 R7, PT, PT, RZ, -UR11, RZ ;  /* 0x8000000bff077c10 */ /* 0x000fe4000fffe0ff */
[----:B------:R-:W-:-:S05]  /*1630*/  ISETP.NE.U32.AND P2, PT, RZ, UR11, PT ;  /* 0x0000000bff007c0c */ /* 0x000fca000bf45070 */
[----:B0-----:R-:W0:Y:S02]  /*1640*/  MUFU.RCP R5, R5 ;  /* 0x0000000500057308 */ /* 0x001e240000001000 */
[----:B0-----:R-:W-:Y:S02]  /*1650*/  VIADD R2, R5, 0xffffffe ;  /* 0x0ffffffe05027836 */ /* 0x001fe40000000000 */
[----:B------:R-:W-:-:S04]  /*1660*/  IMAD.MOV.U32 R5, RZ, RZ, RZ ;  /* 0x000000ffff057224 */ /* 0x000fc800078e00ff */
[----:B------:R0:W1:Y:S02]  /*1670*/  F2I.FTZ.U32.TRUNC.NTZ R3, R2 ;  /* 0x0000000200037305 */ /* 0x000064000021f000 */
[----:B0-----:R-:W-:Y:S02]  /*1680*/  IMAD.MOV.U32 R2, RZ, RZ, RZ ;  /* 0x000000ffff027224 */ /* 0x001fe400078e00ff */
[----:B-1----:R-:W-:-:S04]  /*1690*/  IMAD R7, R7, R3, RZ ;  /* 0x0000000307077224 */ /* 0x002fc800078e02ff */
        /* <DEDUP_REMOVED lines=9> */
[----:B------:R-:W-:-:S04]  /*1730*/  @!P2 LOP3.LUT R7, RZ, UR11, RZ, 0x33, !PT ;  /* 0x0000000bff07ac12 */ /* 0x000fc8000f8e33ff */
[----:B------:R-:W-:-:S05]  /*1740*/  IADD3 R3, PT, PT, -R7, RZ, RZ ;  /* 0x000000ff07037210 */ /* 0x000fca0007ffe1ff */
[----:B------:R-:W-:Y:S01]  /*1750*/  IMAD R0, R3, UR11, R10 ;  /* 0x0000000b03007c24 */ /* 0x000fe2000f8e020a */
[----:B------:R-:W-:Y:S06]  /*1760*/  BRA `(.L_x_26) ;  /* 0x0000000000387947 */ /* 0x000fec0003800000 */
.L_x_25:
[----:B------:R-:W-:Y:S01]  /*1770*/  MOV R0, R10 ;  /* 0x0000000a00007202 */ /* 0x000fe20000000f00 */
[----:B------:R-:W-:Y:S01]  /*1780*/  IMAD.MOV.U32 R5, RZ, RZ, R11 ;  /* 0x000000ffff057224 */ /* 0x000fe200078e000b */
[----:B------:R-:W-:Y:S01]  /*1790*/  MOV R2, UR11 ;  /* 0x0000000b00027c02 */ /* 0x000fe20008000f00 */
[----:B------:R-:W-:Y:S01]  /*17a0*/  IMAD.U32 R3, RZ, RZ, UR8 ;  /* 0x00000008ff037e24 */ /* 0x000fe2000f8e00ff */
[----:B------:R-:W-:-:S07]  /*17b0*/  MOV R6, 0x17d0 ;  /* 0x000017d000067802 */ /* 0x000fce0000000f00 */
[----:B------:R-:W-:Y:S05]  /*17c0*/  CALL.REL.NOINC `($__internal_0_$__cuda_sm20_div_u64) ;  /* 0x0000001000847944 */ /* 0x000fea0003c00000 */
[----:B------:R-:W-:-:S04]  /*17d0*/  IADD3 R7, P0, PT, RZ, -R0, RZ ;  /* 0x80000000ff077210 */ /* 0x000fc80007f1e0ff */
[----:B------:R-:W-:Y:S01]  /*17e0*/  IADD3.X R5, PT, PT, RZ, ~R5, RZ, P0, !PT ;  /* 0x80000005ff057210 */ /* 0x000fe200007fe4ff */
[----:B------:R-:W-:-:S04]  /*17f0*/  IMAD.WIDE.U32 R2, R7, UR11, R10 ;  /* 0x0000000b07027c25 */ /* 0x000fc8000f8e000a */
[----:B------:R-:W-:-:S04]  /*1800*/  IMAD R6, R5, UR11, RZ ;  /* 0x0000000b05067c24 */ /* 0x000fc8000f8e02ff */
[----:B------:R-:W-:Y:S02]  /*1810*/  IMAD R5, R7, UR8, R6 ;  /* 0x0000000807057c24 */ /* 0x000fe4000f8e0206 */
[----:B------:R-:W-:Y:S01]  /*1820*/  IMAD.MOV.U32 R7, RZ, RZ, R0 ;  /* 0x000000ffff077224 */ /* 0x000fe200078e0000 */
[----:B------:R-:W-:Y:S01]  /*1830*/  MOV R0, R2 ;  /* 0x0000000200007202 */ /* 0x000fe20000000f00 */
[----:B------:R-:W-:-:S07]  /*1840*/  IMAD.IADD R5, R5, 0x1, R3 ;  /* 0x0000000105057824 */ /* 0x000fce00078e0203 */
.L_x_26:
[----:B------:R-:W-:Y:S05]  /*1850*/  BSYNC.RECONVERGENT B1 ;  /* 0x0000000000017941 */ /* 0x000fea0003800200 */
.L_x_24:
        /* <DEDUP_REMOVED lines=22> */
[----:B------:R-:W-:Y:S01]  /*19c0*/  @!P2 LOP3.LUT R12, RZ, UR9, RZ, 0x33, !PT ;  /* 0x00000009ff0cac12 */ /* 0x000fe2000f8e33ff */
[----:B------:R-:W-:Y:S06]  /*19d0*/  BRA `(.L_x_29) ;  /* 0x0000000000187947 */ /* 0x000fec0003800000 */
.L_x_28:
[----:B------:R-:W0:Y:S01]  /*19e0*/  LDCU UR9, c[0x0][0x3a0] ;  /* 0x00007400ff0977ac */ /* 0x000e220008000800 */
[----:B------:R-:W-:Y:S01]  /*19f0*/  IMAD.U32 R3, RZ, RZ, UR10 ;  /* 0x0000000aff037e24 */ /* 0x000fe2000f8e00ff */
[----:B------:R-:W-:Y:S02]  /*1a00*/  MOV R6, 0x1a30 ;  /* 0x00001a3000067802 */ /* 0x000fe40000000f00 */
[----:B0-----:R-:W-:-:S07]  /*1a10*/  MOV R2, UR9 ;  /* 0x0000000900027c02 */ /* 0x001fce0008000f00 */
[----:B------:R-:W-:Y:S05]  /*1a20*/  CALL.REL.NOINC `($__internal_0_$__cuda_sm20_div_u64) ;  /* 0x0000000c00ec7944 */ /* 0x000fea0003c00000 */
[----:B------:R-:W-:-:S07]  /*1a30*/  IMAD.MOV.U32 R12, RZ, RZ, R0 ;  /* 0x000000ffff0c7224 */ /* 0x000fce00078e0000 */
.L_x_29:
[----:B------:R-:W-:Y:S05]  /*1a40*/  BSYNC.RECONVERGENT B1 ;  /* 0x0000000000017941 */ /* 0x000fea0003800200 */
.L_x_27:
        /* <DEDUP_REMOVED lines=23> */
.L_x_31:
[----:B------:R-:W-:Y:S01]  /*1bc0*/  MOV R0, R10 ;  /* 0x0000000a00007202 */ /* 0x000fe20000000f00 */
[----:B------:R-:W-:Y:S01]  /*1bd0*/  IMAD.MOV.U32 R5, RZ, RZ, R11 ;  /* 0x000000ffff057224 */ /* 0x000fe200078e000b */
[----:B------:R-:W-:Y:S02]  /*1be0*/  MOV R3, UR10 ;  /* 0x0000000a00037c02 */ /* 0x000fe40008000f00 */
[----:B------:R-:W-:-:S07]  /*1bf0*/  MOV R2, 0x1c10 ;  /* 0x00001c1000027802 */ /* 0x000fce0000000f00 */
[----:B------:R-:W-:Y:S05]  /*1c00*/  CALL.REL.NOINC `($__internal_1_$__cuda_sm20_rem_u64) ;  /* 0x0000001000847944 */ /* 0x000fea0003c00000 */
.L_x_32:
[----:B------:R-:W-:Y:S05]  /*1c10*/  BSYNC.RECONVERGENT B1 ;  /* 0x0000000000017941 */ /* 0x000fea0003800200 */
.L_x_30:
[C---:B------:R-:W-:Y:S02]  /*1c20*/  ISETP.NE.AND P0, PT, R0.reuse, UR7, PT ;  /* 0x0000000700007c0c */ /* 0x040fe4000bf05270 */
[----:B------:R-:W-:Y:S02]  /*1c30*/  ISETP.NE.AND P1, PT, R7, UR13, PT ;  /* 0x0000000d07007c0c */ /* 0x000fe4000bf25270 */
[----:B------:R-:W-:-:S04]  /*1c40*/  ISETP.NE.AND P0, PT, R0, RZ, P0 ;  /* 0x000000ff0000720c */ /* 0x000fc80000705270 */
[----:B------:R-:W-:-:S04]  /*1c50*/  ISETP.NE.AND P0, PT, R12, RZ, P0 ;  /* 0x000000ff0c00720c */ /* 0x000fc80000705270 */
[----:B------:R-:W-:-:S04]  /*1c60*/  ISETP.NE.AND P0, PT, R12, UR12, P0 ;  /* 0x0000000c0c007c0c */ /* 0x000fc80008705270 */
[----:B------:R-:W-:-:S13]  /*1c70*/  ISETP.NE.AND P0, PT, R7, RZ, P0 ;  /* 0x000000ff0700720c */ /* 0x000fda0000705270 */
[----:B------:R-:W-:Y:S05]  /*1c80*/  @P0 BRA P1, `(.L_x_33) ;  /* 0x0000000000280947 */ /* 0x000fea0000800000 */
[----:B------:R-:W0:Y:S01]  /*1c90*/  LDCU.128 UR24, c[0x0][0x390] ;  /* 0x00007200ff1877ac */ /* 0x000e220008000c00 */
[C---:B------:R-:W-:Y:S01]  /*1ca0*/  IMAD.SHL.U32 R6, R10.reuse, 0x4, RZ ;  /* 0x000000040a067824 */ /* 0x040fe200078e00ff */
[----:B------:R-:W-:-:S04]  /*1cb0*/  SHF.L.U64.HI R10, R10, 0x2, R11 ;  /* 0x000000020a0a7819 */ /* 0x000fc8000001020b */
[----:B0-----:R-:W-:-:S04]  /*1cc0*/  IADD3 R2, P0, PT, R6, UR26, RZ ;  /* 0x0000001a06027c10 */ /* 0x001fc8000ff1e0ff */
[----:B------:R-:W-:-:S06]  /*1cd0*/  IADD3.X R3, PT, PT, R10, UR27, RZ, P0, !PT ;  /* 0x0000001b0a037c10 */ /* 0x000fcc00087fe4ff */
[----:B------:R-:W2:Y:S01]  /*1ce0*/  LDG.E R3, desc[UR14][R2.64] ;  /* 0x0000000e02037981 */ /* 0x000ea2000c1e1900 */
[----:B------:R-:W-:-:S04]  /*1cf0*/  IADD3 R6, P0, PT, R6, UR24, RZ ;  /* 0x0000001806067c10 */ /* 0x000fc8000ff1e0ff */
[----:B------:R-:W-:-:S05]  /*1d00*/  IADD3.X R7, PT, PT, R10, UR25, RZ, P0, !PT ;  /* 0x000000190a077c10 */ /* 0x000fca00087fe4ff */
[----:B--2---:R0:W-:Y:S01]  /*1d10*/  STG.E desc[UR14][R6.64], R3 ;  /* 0x0000000306007986 */ /* 0x0041e2000c10190e */
[----:B------:R-:W-:Y:S05]  /*1d20*/  BRA `(.L_x_23) ;  /* 0x0000000000987947 */ /* 0x000fea0003800000 */
.L_x_33:
[----:B------:R-:W0:Y:S01]  /*1d30*/  LDC R16, c[0x0][0x3b0] ;  /* 0x0000ec00ff107b82 */ /* 0x000e220000000800 */
[----:B------:R-:W1:Y:S07]  /*1d40*/  LDCU.64 UR18, c[0x0][0x390] ;  /* 0x00007200ff1277ac */ /* 0x000e6e0008000a00 */
[----:B------:R-:W2:Y:S08]  /*1d50*/  LDC R5, c[0x0][0x3ac] ;  /* 0x0000eb00ff057b82 */ /* 0x000eb00000000800 */
[----:B------:R-:W3:Y:S01]  /*1d60*/  LDC.64 R2, c[0x0][0x398] ;  /* 0x0000e600ff027b82 */ /* 0x000ee20000000a00 */
[----:B0-----:R-:W-:-:S02]  /*1d70*/  IMAD R8, R7, R16, R12 ;  /* 0x0000001007087224 */ /* 0x001fc400078e020c */
[-CC-:B------:R-:W-:Y:S02]  /*1d80*/  IMAD R15, R7, R16.reuse, R16.reuse ;  /* 0x00000010070f7224 */ /* 0x180fe400078e0210 */
[----:B------:R-:W-:Y:S01]  /*1d90*/  IMAD.MOV R18, RZ, RZ, -R16 ;  /* 0x000000ffff127224 */ /* 0x000fe200078e0a10 */
[C---:B------:R-:W-:Y:S02]  /*1da0*/  IADD3 R14, PT, PT, R8.reuse, -0x1, RZ ;  /* 0xffffffff080e7810 */ /* 0x040fe40007ffe0ff */
[C---:B------:R-:W-:Y:S01]  /*1db0*/  IADD3 R16, PT, PT, R8.reuse, R16, RZ ;  /* 0x0000001008107210 */ /* 0x040fe20007ffe0ff */
[CCC-:B--2---:R-:W-:Y:S02]  /*1dc0*/  IMAD R6, R8.reuse, R5.reuse, R0.reuse ;  /* 0x0000000508067224 */ /* 0x1c4fe400078e0200 */
[----:B------:R-:W-:Y:S02]  /*1dd0*/  IMAD R13, R8, R5, R5 ;  /* 0x00000005080d7224 */ /* 0x000fe400078e0205 */
[----:B------:R-:W-:Y:S01]  /*1de0*/  IMAD R17, R18, 0x2, R15 ;  /* 0x0000000212117824 */ /* 0x000fe200078e020f */
[----:B------:R-:W-:Y:S01]  /*1df0*/  IADD3 R9, PT, PT, R6, 0x1, RZ ;  /* 0x0000000106097810 */ /* 0x000fe20007ffe0ff */
[----:B------:R-:W-:-:S02]  /*1e00*/  IMAD.IADD R13, R13, 0x1, R0 ;  /* 0x000000010d0d7824 */ /* 0x000fc400078e0200 */
[----:B------:R-:W-:Y:S02]  /*1e10*/  IMAD R15, R14, R5, R0 ;  /* 0x000000050e0f7224 */ /* 0x000fe400078e0200 */
[----:B---3--:R-:W-:Y:S01]  /*1e20*/  IMAD.WIDE R6, R9, 0x4, R2 ;  /* 0x0000000409067825 */ /* 0x008fe200078e0202 */
[----:B------:R-:W-:-:S03]  /*1e30*/  IADD3 R12, PT, PT, R17, R12, RZ ;  /* 0x0000000c110c7210 */ /* 0x000fc60007ffe0ff */
[----:B------:R-:W-:Y:S01]  /*1e40*/  IMAD.WIDE R8, R13, 0x4, R2 ;  /* 0x000000040d087825 */ /* 0x000fe200078e0202 */
[----:B------:R-:W2:Y:S04]  /*1e50*/  LDG.E R18, desc[UR14][R6.64+-0x8] ;  /* 0xfffff80e06127981 */ /* 0x000ea8000c1e1900 */
[----:B------:R1:W2:Y:S01]  /*1e60*/  LDG.E R13, desc[UR14][R6.64] ;  /* 0x0000000e060d7981 */ /* 0x0002a2000c1e1900 */
        /* <DEDUP_REMOVED lines=9> */
[----:B-1----:R-:W-:-:S04]  /*1f00*/  LEA R6, P0, R10, UR18, 0x2 ;  /* 0x000000120a067c11 */ /* 0x002fc8000f8010ff */
[----:B------:R-:W-:Y:S01]  /*1f10*/  LEA.HI.X R7, R10, UR19, R11, 0x2, P0 ;  /* 0x000000130a077c11 */ /* 0x000fe200080f140b */
[----:B--2---:R-:W-:-:S04]  /*1f20*/  FADD R13, R13, R18 ;  /* 0x000000120d0d7221 */ /* 0x004fc80000000000 */
[----:B---3--:R-:W-:-:S04]  /*1f30*/  FADD R13, R13, R8 ;  /* 0x000000080d0d7221 */ /* 0x008fc80000000000 */
[----:B----4-:R-:W-:-:S04]  /*1f40*/  FADD R13, R13, R14 ;  /* 0x0000000e0d0d7221 */ /* 0x010fc80000000000 */
[----:B-----5:R-:W-:-:S04]  /*1f50*/  FADD R13, R13, R16 ;  /* 0x000000100d0d7221 */ /* 0x020fc80000000000 */
[----:B------:R-:W-:-:S04]  /*1f60*/  FADD R13, R13, R2 ;  /* 0x000000020d0d7221 */ /* 0x000fc80000000000 */
[----:B------:R-:W-:-:S05]  /*1f70*/  FMUL R13, R13, 0.16660000383853912354 ;  /* 0x3e2a99310d0d7820 */ /* 0x000fca0000400000 */
[----:B------:R1:W-:Y:S02]  /*1f80*/  STG.E desc[UR14][R6.64], R13 ;  /* 0x0000000d06007986 */ /* 0x0003e4000c10190e */
.L_x_23:
[----:B------:R-:W-:Y:S05]  /*1f90*/  BSYNC.RECONVERGENT B0 ;  /* 0x0000000000007941 */ /* 0x000fea0003800200 */
.L_x_22:
[----:B------:R-:W-:Y:S01]  /*1fa0*/  VIADD R4, R4, 0x100 ;  /* 0x0000010004047836 */ /* 0x000fe20000000000 */
[----:B------:R-:W-:-:S04]  /*1fb0*/  MOV R0, UR16 ;  /* 0x0000001000007c02 */ /* 0x000fc80008000f00 */
[----:B------:R-:W-:-:S04]  /*1fc0*/  ISETP.LT.U32.AND P0, PT, R4, UR6, PT ;  /* 0x0000000604007c0c */ /* 0x000fc8000bf01070 */
[----:B------:R-:W-:-:S13]  /*1fd0*/  ISETP.GT.AND.EX P0, PT, R0, RZ, PT, P0 ;  /* 0x000000ff0000720c */ /* 0x000fda0003f04300 */
[----:B------:R-:W-:Y:S05]  /*1fe0*/  @!P0 EXIT ;  /* 0x000000000000894d */ /* 0x000fea0003800000 */
[----:B------:R-:W-:Y:S01]  /*1ff0*/  IADD3 R10, P0, PT, R4, UR4, RZ ;  /* 0x00000004040a7c10 */ /* 0x000fe2000ff1e0ff */
[----:B------:R-:W-:Y:S04]  /*2000*/  BSSY.RECONVERGENT B0, `(.L_x_34) ;  /* 0x0000029000007945 */ /* 0x000fe80003800200 */
[----:B------:R-:W-:-:S05]  /*2010*/  IMAD.X R11, RZ, RZ, UR5, P0 ;  /* 0x00000005ff0b7e24 */ /* 0x000fca00080e06ff */
[----:B------:R-:W-:-:S04]  /*2020*/  LOP3.LUT R0, R11, UR8, RZ, 0xfc, !PT ;  /* 0x000000080b007c12 */ /* 0x000fc8000f8efcff */
[----:B------:R-:W-:-:S13]  /*2030*/  ISETP.NE.U32.AND P0, PT, R0, RZ, PT ;  /* 0x000000ff0000720c */ /* 0x000fda0003f05070 */
[----:B------:R-:W-:Y:S05]  /*2040*/  @P0 BRA `(.L_x_35) ;  /* 0x0000000000580947 */ /* 0x000fea0003800000 */
[----:B------:R-:W2:Y:S01]  /*2050*/  I2F.U32.RP R5, UR11 ;  /* 0x0000000b00057d06 */ /* 0x000ea20008209000 */
[----:B01----:R-:W-:Y:S01]  /*2060*/  IMAD R7, RZ, RZ, -UR11 ;  /* 0x8000000bff077e24 */ /* 0x003fe2000f8e02ff */
[----:B------:R-:W-:-:S06]  /*2070*/  ISETP.NE.U32.AND P2, PT, RZ, UR11, PT ;  /* 0x0000000bff007c0c */ /* 0x000fcc000bf45070 */
[----:B--2---:R-:W0:Y:S02]  /*2080*/  MUFU.RCP R5, R5 ;  /* 0x0000000500057308 */ /* 0x004e240000001000 */
[----:B0-----:R-:W-:Y:S02]  /*2090*/  IADD3 R2, PT, PT, R5, 0xffffffe, RZ ;  /* 0x0ffffffe05027810 */ /* 0x001fe40007ffe0ff */
[----:B------:R-:W-:-:S04]  /*20a0*/  MOV R5, RZ ;  /* 0x000000ff00057202 */ /* 0x000fc80000000f00 */
[----:B------:R0:W1:Y:S02]  /*20b0*/  F2I.FTZ.U32.TRUNC.NTZ R3, R2 ;  /* 0x0000000200037305 */ /* 0x000064000021f000 */
        /* <DEDUP_REMOVED lines=15> */
.L_x_35:
[----:B------:R-:W-:Y:S01]  /*21b0*/  IMAD.MOV.U32 R0, RZ, RZ, R10 ;  /* 0x000000ffff007224 */ /* 0x000fe200078e000a */
[----:B------:R-:W-:Y:S01]  /*21c0*/  MOV R5, R11 ;  /* 0x0000000b00057202 */ /* 0x000fe20000000f00 */
[----:B------:R-:W-:Y:S01]  /*21d0*/  IMAD.U32 R2, RZ, RZ, UR11 ;  /* 0x0000000bff027e24 */ /* 0x000fe2000f8e00ff */
[----:B0-----:R-:W-:Y:S02]  /*21e0*/  MOV R3, UR8 ;  /* 0x0000000800037c02 */ /* 0x001fe40008000f00 */
[----:B-1----:R-:W-:-:S07]  /*21f0*/  MOV R6, 0x2210 ;  /* 0x0000221000067802 */ /* 0x002fce0000000f00 */
        /* <DEDUP_REMOVED lines=9> */
.L_x_36:
[----:B------:R-:W-:Y:S05]  /*2290*/  BSYNC.RECONVERGENT B0 ;  /* 0x0000000000007941 */ /* 0x000fea0003800200 */
.L_x_34:
        /* <DEDUP_REMOVED lines=24> */
.L_x_38:
[----:B------:R-:W0:Y:S01]  /*2420*/  LDCU UR4, c[0x0][0x3a0] ;  /* 0x00007400ff0477ac */ /* 0x000e220008000800 */
[----:B------:R-:W-:Y:S02]  /*2430*/  MOV R3, UR10 ;  /* 0x0000000a00037c02 */ /* 0x000fe40008000f00 */
[----:B------:R-:W-:Y:S01]  /*2440*/  MOV R6, 0x2470 ;  /* 0x0000247000067802 */ /* 0x000fe20000000f00 */
[----:B0-----:R-:W-:-:S07]  /*2450*/  IMAD.U32 R2, RZ, RZ, UR4 ;  /* 0x00000004ff027e24 */ /* 0x001fce000f8e00ff */
[----:B------:R-:W-:Y:S05]  /*2460*/  CALL.REL.NOINC `($__internal_0_$__cuda_sm20_div_u64) ;  /* 0x00000004005c7944 */ /* 0x000fea0003c00000 */
[----:B------:R-:W-:-:S07]  /*2470*/  MOV R7, R0 ;  /* 0x0000000000077202 */ /* 0x000fce0000000f00 */
.L_x_39:
[----:B------:R-:W-:Y:S05]  /*2480*/  BSYNC.RECONVERGENT B0 ;  /* 0x0000000000007941 */ /* 0x000fea0003800200 */
.L_x_37:
        /* <DEDUP_REMOVED lines=23> */
.L_x_41:
[----:B------:R-:W-:Y:S01]  /*2600*/  IMAD.MOV.U32 R0, RZ, RZ, R10 ;  /* 0x000000ffff007224 */ /* 0x000fe200078e000a */
[----:B------:R-:W-:Y:S01]  /*2610*/  MOV R5, R11 ;  /* 0x0000000b00057202 */ /* 0x000fe20000000f00 */
[----:B------:R-:W-:Y:S01]  /*2620*/  IMAD.U32 R3, RZ, RZ, UR10 ;  /* 0x0000000aff037e24 */ /* 0x000fe2000f8e00ff */
[----:B------:R-:W-:-:S07]  /*2630*/  MOV R2, 0x2650 ;  /* 0x0000265000027802 */ /* 0x000fce0000000f00 */
[----:B------:R-:W-:Y:S05]  /*2640*/  CALL.REL.NOINC `($__internal_1_$__cuda_sm20_rem_u64) ;  /* 0x0000000400f47944 */ /* 0x000fea0003c00000 */
.L_x_42:
[----:B------:R-:W-:Y:S05]  /*2650*/  BSYNC.RECONVERGENT B0 ;  /* 0x0000000000007941 */ /* 0x000fea0003800200 */
.L_x_40:
[----:B------:R-:W-:-:S04]  /*2660*/  ISETP.NE.AND P0, PT, R0, UR7, PT ;  /* 0x0000000700007c0c */ /* 0x000fc8000bf05270 */
[----:B------:R-:W-:-:S04]  /*2670*/  ISETP.EQ.OR P0, PT, R0, RZ, !P0 ;  /* 0x000000ff0000720c */ /* 0x000fc80004702670 */
[----:B------:R-:W-:-:S04]  /*2680*/  ISETP.EQ.OR P0, PT, R7, RZ, P0 ;  /* 0x000000ff0700720c */ /* 0x000fc80000702670 */
[----:B------:R-:W-:-:S04]  /*2690*/  ISETP.EQ.OR P0, PT, R7, UR12, P0 ;  /* 0x0000000c07007c0c */ /* 0x000fc80008702670 */
[----:B------:R-:W-:-:S04]  /*26a0*/  ISETP.EQ.OR P0, PT, R4, RZ, P0 ;  /* 0x000000ff0400720c */ /* 0x000fc80000702670 */
[----:B------:R-:W-:-:S13]  /*26b0*/  ISETP.EQ.OR P0, PT, R4, UR13, P0 ;  /* 0x0000000d04007c0c */ /* 0x000fda0008702670 */
[----:B------:R-:W-:Y:S05]  /*26c0*/  @P0 BRA `(.L_x_43) ;  /* 0x00000000009c0947 */ /* 0x000fea0003800000 */
[----:B------:R-:W0:Y:S01]  /*26d0*/  LDC R15, c[0x0][0x3b0] ;  /* 0x0000ec00ff0f7b82 */ /* 0x000e220000000800 */
[----:B------:R-:W1:Y:S07]  /*26e0*/  LDCU.64 UR4, c[0x0][0x390] ;  /* 0x00007200ff0477ac */ /* 0x000e6e0008000a00 */
[----:B------:R-:W2:Y:S08]  /*26f0*/  LDC R13, c[0x0][0x3ac] ;  /* 0x0000eb00ff0d7b82 */ /* 0x000eb00000000800 */
[----:B------:R-:W3:Y:S01]  /*2700*/  LDC.64 R2, c[0x0][0x398] ;  /* 0x0000e600ff027b82 */ /* 0x000ee20000000a00 */
[----:B0-----:R-:W-:-:S02]  /*2710*/  IMAD R6, R4, R15, R7 ;  /* 0x0000000f04067224 */ /* 0x001fc400078e0207 */
[--C-:B------:R-:W-:Y:S02]  /*2720*/  IMAD R12, R4, R15, R15.reuse ;  /* 0x0000000f040c7224 */ /* 0x100fe400078e020f */
[----:B------:R-:W-:Y:S01]  /*2730*/  IMAD.MOV R17, RZ, RZ, -R15 ;  /* 0x000000ffff117224 */ /* 0x000fe200078e0a0f */
[C---:B------:R-:W-:Y:S01]  /*2740*/  IADD3 R8, PT, PT, R6.reuse, -0x1, RZ ;  /* 0xffffffff06087810 */ /* 0x040fe20007ffe0ff */
[CC--:B--2---:R-:W-:Y:S02]  /*2750*/  IMAD R5, R6.reuse, R13.reuse, R0 ;  /* 0x0000000d06057224 */ /* 0x0c4fe400078e0200 */
[C---:B------:R-:W-:Y:S01]  /*2760*/  IMAD R9, R6.reuse, R13, R13 ;  /* 0x0000000d06097224 */ /* 0x040fe200078e020d */
[----:B------:R-:W-:Y:S01]  /*2770*/  IADD3 R6, PT, PT, R6, R15, RZ ;  /* 0x0000000f06067210 */ /* 0x000fe20007ffe0ff */
[----:B------:R-:W-:Y:S01]  /*2780*/  IMAD R12, R17, 0x2, R12 ;  /* 0x00000002110c7824 */ /* 0x000fe200078e020c */
[----:B------:R-:W-:Y:S01]  /*2790*/  IADD3 R5, PT, PT, R5, 0x1, RZ ;  /* 0x0000000105057810 */ /* 0x000fe20007ffe0ff */
[----:B------:R-:W-:-:S02]  /*27a0*/  IMAD.IADD R9, R9, 0x1, R0 ;  /* 0x0000000109097824 */ /* 0x000fc400078e0200 */
[----:B------:R-:W-:Y:S02]  /*27b0*/  IMAD R17, R8, R13, R0 ;  /* 0x0000000d08117224 */ /* 0x000fe400078e0200 */
[----:B---3--:R-:W-:Y:S01]  /*27c0*/  IMAD.WIDE R4, R5, 0x4, R2 ;  /* 0x0000000405047825 */ /* 0x008fe200078e0202 */
[----:B------:R-:W-:-:S03]  /*27d0*/  IADD3 R12, PT, PT, R12, R7, RZ ;  /* 0x000000070c0c7210 */ /* 0x000fc60007ffe0ff */
[----:B------:R-:W-:Y:S01]  /*27e0*/  IMAD.WIDE R8, R9, 0x4, R2 ;  /* 0x0000000409087825 */ /* 0x000fe200078e0202 */
[----:B------:R-:W2:Y:S03]  /*27f0*/  LDG.E R14, desc[UR14][R4.64] ;  /* 0x0000000e040e7981 */ /* 0x000ea6000c1e1900 */
[----:B------:R-:W-:Y:S01]  /*2800*/  IMAD R19, R6, R13, R0 ;  /* 0x0000000d06137224 */ /* 0x000fe200078e0200 */
[----:B------:R1:W2:Y:S01]  /*2810*/  LDG.E R15, desc[UR14][R4.64+-0x8] ;  /* 0xfffff80e040f7981 */ /* 0x0002a2000c1e1900 */
        /* <DEDUP_REMOVED lines=18> */
.L_x_43:
        /* <DEDUP_REMOVED lines=8> */
[----:B--2---:R-:W-:Y:S01]  /*29c0*/  STG.E desc[UR14][R4.64], R3 ;  /* 0x0000000304007986 */ /* 0x004fe2000c10190e */
[----:B------:R-:W-:Y:S05]  /*29d0*/  EXIT ;  /* 0x000000000000794d */ /* 0x000fea0003800000 */
        .weak           $__internal_0_$__cuda_sm20_div_u64
        .type           $__internal_0_$__cuda_sm20_div_u64,@function
        .size           $__internal_0_$__cuda_sm20_div_u64,($__internal_1_$__cuda_sm20_rem_u64 - $__internal_0_$__cuda_sm20_div_u64)
$__internal_0_$__cuda_sm20_div_u64:
[----:B------:R-:W0:Y:S08]  /*29e0*/  I2F.U64.RP R16, R2 ;  /* 0x0000000200107312 */ /* 0x000e300000309000 */
[----:B0-----:R-:W0:Y:S02]  /*29f0*/  MUFU.RCP R16, R16 ;  /* 0x0000001000107308 */ /* 0x001e240000001000 */
[----:B0-----:R-:W-:-:S06]  /*2a00*/  IADD3 R9, PT, PT, R16, 0x1ffffffe, RZ ;  /* 0x1ffffffe10097810 */ /* 0x001fcc0007ffe0ff */
[----:B------:R-:W0:Y:S02]  /*2a10*/  F2I.U64.TRUNC R8, R9 ;  /* 0x0000000900087311 */ /* 0x000e24000020d800 */
[----:B0-----:R-:W-:-:S04]  /*2a20*/  IMAD.WIDE.U32 R14, R8, R2, RZ ;  /* 0x00000002080e7225 */ /* 0x001fc800078e00ff */
[----:B------:R-:W-:Y:S01]  /*2a30*/  IMAD R15, R8, R3, R15 ;  /* 0x00000003080f7224 */ /* 0x000fe200078e020f */
[----:B------:R-:W-:-:S03]  /*2a40*/  IADD3 R17, P0, PT, RZ, -R14, RZ ;  /* 0x8000000eff117210 */ /* 0x000fc60007f1e0ff */
[----:B------:R-:W-:Y:S02]  /*2a50*/  IMAD R15, R9, R2, R15 ;  /* 0x00000002090f7224 */ /* 0x000fe400078e020f */
[----:B------:R-:W-:-:S04]  /*2a60*/  IMAD.HI.U32 R14, R8, R17, RZ ;  /* 0x00000011080e7227 */ /* 0x000fc800078e00ff */
[----:B------:R-:W-:Y:S01]  /*2a70*/  IMAD.X R19, RZ, RZ, ~R15, P0 ;  /* 0x000000ffff137224 */ /* 0x000fe200000e0e0f */
[----:B------:R-:W-:-:S03]  /*2a80*/  MOV R15, R8 ;  /* 0x00000008000f7202 */ /* 0x000fc60000000f00 */
[----:B------:R-:W-:-:S04]  /*2a90*/  IMAD.WIDE.U32 R14, P0, R8, R19, R14 ;  /* 0x00000013080e7225 */ /* 0x000fc8000780000e */
[C---:B------:R-:W-:Y:S02]  /*2aa0*/  IMAD R8, R9.reuse, R19, RZ ;  /* 0x0000001309087224 */ /* 0x040fe400078e02ff */
[----:B------:R-:W-:-:S04]  /*2ab0*/  IMAD.HI.U32 R15, P1, R9, R17, R14 ;  /* 0x00000011090f7227 */ /* 0x000fc8000782000e */
[----:B------:R-:W-:Y:S01]  /*2ac0*/  IMAD.HI.U32 R17, R9, R19, RZ ;  /* 0x0000001309117227 */ /* 0x000fe200078e00ff */
[----:B------:R-:W-:-:S03]  /*2ad0*/  IADD3 R15, P2, PT, R8, R15, RZ ;  /* 0x0000000f080f7210 */ /* 0x000fc60007f5e0ff */
[----:B------:R-:W-:Y:S02]  /*2ae0*/  IMAD.X R17, R17, 0x1, R9, P0 ;  /* 0x0000000111117824 */ /* 0x000fe400000e0609 */
[----:B------:R-:W-:-:S03]  /*2af0*/  IMAD.WIDE.U32 R8, R15, R2, RZ ;  /* 0x000000020f087225 */ /* 0x000fc600078e00ff */
[----:B------:R-:W-:Y:S01]  /*2b00*/  IADD3.X R17, PT, PT, RZ, RZ, R17, P2, P1 ;  /* 0x000000ffff117210 */ /* 0x000fe200017e2411 */
[----:B------:R-:W-:Y:S01]  /*2b10*/  IMAD R14, R15, R3, R9 ;  /* 0x000000030f0e7224 */ /* 0x000fe200078e0209 */
[----:B------:R-:W-:-:S03]  /*2b20*/  IADD3 R9, P0, PT, RZ, -R8, RZ ;  /* 0x80000008ff097210 */ /* 0x000fc60007f1e0ff */
[----:B------:R-:W-:Y:S02]  /*2b30*/  IMAD R8, R17, R2, R14 ;  /* 0x0000000211087224 */ /* 0x000fe400078e020e */
[----:B------:R-:W-:-:S03]  /*2b40*/  IMAD.HI.U32 R14, R15, R9, RZ ;  /* 0x000000090f0e7227 */ /* 0x000fc600078e00ff */
[----:B------:R-:W-:-:S05]  /*2b50*/  IADD3.X R8, PT, PT, RZ, ~R8, RZ, P0, !PT ;  /* 0x80000008ff087210 */ /* 0x000fca00007fe4ff */
[----:B------:R-:W-:-:S04]  /*2b60*/  IMAD.WIDE.U32 R14, P0, R15, R8, R14 ;  /* 0x000000080f0e7225 */ /* 0x000fc8000780000e */
[C---:B------:R-:W-:Y:S02]  /*2b70*/  IMAD R16, R17.reuse, R8, RZ ;  /* 0x0000000811107224 */ /* 0x040fe400078e02ff */
[----:B------:R-:W-:-:S04]  /*2b80*/  IMAD.HI.U32 R15, P1, R17, R9, R14 ;  /* 0x00000009110f7227 */ /* 0x000fc8000782000e */
[----:B------:R-:W-:Y:S02]  /*2b90*/  HFMA2 R9, -RZ, RZ, 0, 0 ;  /* 0x00000000ff097431 */ /* 0x000fe400000001ff */
[----:B------:R-:W-:Y:S01]  /*2ba0*/  IMAD.HI.U32 R14, R17, R8, RZ ;  /* 0x00000008110e7227 */ /* 0x000fe200078e00ff */
[----:B------:R-:W-:-:S03]  /*2bb0*/  IADD3 R15, P2, PT, R16, R15, RZ ;  /* 0x0000000f100f7210 */ /* 0x000fc60007f5e0ff */
[----:B------:R-:W-:Y:S02]  /*2bc0*/  IMAD.X R14, R14, 0x1, R17, P0 ;  /* 0x000000010e0e7824 */ /* 0x000fe400000e0611 */
[----:B------:R-:W-:-:S03]  /*2bd0*/  IMAD.HI.U32 R8, R15, R0, RZ ;  /* 0x000000000f087227 */ /* 0x000fc600078e00ff */
[----:B------:R-:W-:Y:S01]  /*2be0*/  IADD3.X R14, PT, PT, RZ, RZ, R14, P2, P1 ;  /* 0x000000ffff0e7210 */ /* 0x000fe200017e240e */
[----:B------:R-:W-:-:S04]  /*2bf0*/  IMAD.WIDE.U32 R8, R15, R5, R8 ;  /* 0x000000050f087225 */ /* 0x000fc800078e0008 */
[C---:B------:R-:W-:Y:S02]  /*2c00*/  IMAD R17, R14.reuse, R5, RZ ;  /* 0x000000050e117224 */ /* 0x040fe400078e02ff */
[----:B------:R-:W-:-:S04]  /*2c10*/  IMAD.HI.U32 R8, P0, R14, R0, R8 ;  /* 0x000000000e087227 */ /* 0x000fc80007800008 */
[----:B------:R-:W-:Y:S01]  /*2c20*/  IMAD.HI.U32 R15, R14, R5, RZ ;  /* 0x000000050e0f7227 */ /* 0x000fe200078e00ff */
[----:B------:R-:W-:-:S03]  /*2c30*/  IADD3 R17, P1, PT, R17, R8, RZ ;  /* 0x0000000811117210 */ /* 0x000fc60007f3e0ff */
[----:B------:R-:W-:Y:S02]  /*2c40*/  IMAD.X R15, RZ, RZ, R15, P0 ;  /* 0x000000ffff0f7224 */ /* 0x000fe400000e060f */
[----:B------:R-:W-:-:S03]  /*2c50*/  IMAD.WIDE.U32 R8, R17, R2, RZ ;  /* 0x0000000211087225 */ /* 0x000fc600078e00ff */
[----:B------:R-:W-:Y:S01]  /*2c60*/  IADD3.X R15, PT, PT, RZ, R15, RZ, P1, !PT ;  /* 0x0000000fff0f7210 */ /* 0x000fe20000ffe4ff */
[----:B------:R-:W-:Y:S01]  /*2c70*/  IMAD R14, R17, R3, R9 ;  /* 0x00000003110e7224 */ /* 0x000fe200078e0209 */
[----:B------:R-:W-:-:S03]  /*2c80*/  IADD3 R9, P1, PT, -R8, R0, RZ ;  /* 0x0000000008097210 */ /* 0x000fc60007f3e1ff */
[-C--:B------:R-:W-:Y:S01]  /*2c90*/  IMAD R8, R15, R2.reuse, R14 ;  /* 0x000000020f087224 */ /* 0x080fe200078e020e */
[----:B------:R-:W-:Y:S02]  /*2ca0*/  ISETP.GE.U32.AND P0, PT, R9, R2, PT ;  /* 0x000000020900720c */ /* 0x000fe40003f06070 */
[----:B------:R-:W-:Y:S01]  /*2cb0*/  IADD3 R16, P2, PT, -R2, R9, RZ ;  /* 0x0000000902107210 */ /* 0x000fe20007f5e1ff */
[----:B------:R-:W-:Y:S01]  /*2cc0*/  IMAD.X R8, R5, 0x1, ~R8, P1 ;  /* 0x0000000105087824 */ /* 0x000fe200008e0e08 */
[----:B------:R-:W-:-:S04]  /*2cd0*/  IADD3 R14, P1, PT, R17, 0x1, RZ ;  /* 0x00000001110e7810 */ /* 0x000fc80007f3e0ff */
[----:B------:R-:W-:Y:S01]  /*2ce0*/  ISETP.GE.U32.AND.EX P0, PT, R8, R3, PT, P0 ;  /* 0x000000030800720c */ /* 0x000fe20003f06100 */
[----:B------:R-:W-:Y:S01]  /*2cf0*/  IMAD.X R0, RZ, RZ, R15, P1 ;  /* 0x000000ffff007224 */ /* 0x000fe200008e060f */
[-C--:B------:R-:W-:Y:S02]  /*2d00*/  IADD3.X R5, PT, PT, ~R3, R8.reuse, RZ, P2, !PT ;  /* 0x0000000803057210 */ /* 0x080fe400017fe5ff */
[----:B------:R-:W-:Y:S02]  /*2d10*/  SEL R9, R16, R9, P0 ;  /* 0x0000000910097207 */ /* 0x000fe40000000000 */
[----:B------:R-:W-:Y:S02]  /*2d20*/  SEL R17, R14, R17, P0 ;  /* 0x000000110e117207 */ /* 0x000fe40000000000 */
[----:B------:R-:W-:Y:S02]  /*2d30*/  SEL R14, R5, R8, P0 ;  /* 0x00000008050e7207 */ /* 0x000fe40000000000 */
[----:B------:R-:W-:-:S02]  /*2d40*/  SEL R8, R0, R15, P0 ;  /* 0x0000000f00087207 */ /* 0x000fc40000000000 */
[----:B------:R-:W-:Y:S02]  /*2d50*/  ISETP.GE.U32.AND P0, PT, R9, R2, PT ;  /* 0x000000020900720c */ /* 0x000fe40003f06070 */
[----:B------:R-:W-:Y:S02]  /*2d60*/  IADD3 R0, P2, PT, R17, 0x1, RZ ;  /* 0x0000000111007810 */ /* 0x000fe40007f5e0ff */
[----:B------:R-:W-:Y:S01]  /*2d70*/  ISETP.NE.U32.AND P1, PT, R2, RZ, PT ;  /* 0x000000ff0200720c */ /* 0x000fe20003f25070 */
[----:B------:R-:W-:Y:S01]  /*2d80*/  IMAD.MOV.U32 R2, RZ, RZ, R6 ;  /* 0x000000ffff027224 */ /* 0x000fe200078e0006 */
[----:B------:R-:W-:Y:S02]  /*2d90*/  ISETP.GE.U32.AND.EX P0, PT, R14, R3, PT, P0 ;  /* 0x000000030e00720c */ /* 0x000fe40003f06100 */
[----:B------:R-:W-:Y:S02]  /*2da0*/  IADD3.X R5, PT, PT, RZ, R8, RZ, P2, !PT ;  /* 0x00000008ff057210 */ /* 0x000fe400017fe4ff */
[----:B------:R-:W-:-:S02]  /*2db0*/  ISETP.NE.AND.EX P1, PT, R3, RZ, PT, P1 ;  /* 0x000000ff0300720c */ /* 0x000fc40003f25310 */
[----:B------:R-:W-:Y:S02]  /*2dc0*/  MOV R3, 0x0 ;  /* 0x0000000000037802 */ /* 0x000fe40000000f00 */
[----:B------:R-:W-:Y:S02]  /*2dd0*/  SEL R0, R0, R17, P0 ;  /* 0x0000001100007207 */ /* 0x000fe40000000000 */
[----:B------:R-:W-:Y:S02]  /*2de0*/  SEL R5, R5, R8, P0 ;  /* 0x0000000805057207 */ /* 0x000fe40000000000 */
[----:B------:R-:W-:Y:S02]  /*2df0*/  SEL R0, R0, 0xffffffff, P1 ;  /* 0xffffffff00007807 */ /* 0x000fe40000800000 */
[----:B------:R-:W-:Y:S01]  /*2e00*/  SEL R5, R5, 0xffffffff, P1 ;  /* 0xffffffff05057807 */ /* 0x000fe20000800000 */
[----:B------:R-:W-:Y:S06]  /*2e10*/  RET.REL.NODEC R2 `(_ZN3cub18CUB_300001_SM_10006detail8for_each13static_kernelINS2_12policy_hub_t12policy_500_tElNS2_12op_wrapper_tIlN3tsd10JacobiStepEN6thrust24THRUST_300001_SM_1000_NS17counting_iteratorImNSA_11use_defaultESC_SC_EEEEEEvT0_T1_) ;  /* 0xffffffd002787950 */ /* 0x000fec0003c3ffff */
        .weak           $__internal_1_$__cuda_sm20_rem_u64
        .type           $__internal_1_$__cuda_sm20_rem_u64,@function
        .size           $__internal_1_$__cuda_sm20_rem_u64,(.L_x_49 - $__internal_1_$__cuda_sm20_rem_u64)
$__internal_1_$__cuda_sm20_rem_u64:
[----:B------:R-:W-:Y:S01]  /*2e20*/  IMAD.U32 R18, RZ, RZ, UR20 ;  /* 0x00000014ff127e24 */ /* 0x000fe2000f8e00ff */
[----:B------:R-:W-:-:S05]  /*2e30*/  MOV R19, R3 ;  /* 0x0000000300137202 */ /* 0x000fca0000000f00 */
[----:B------:R-:W0:Y:S08]  /*2e40*/  I2F.U64.RP R18, R18 ;  /* 0x0000001200127312 */ /* 0x000e300000309000 */
[----:B0-----:R-:W0:Y:S02]  /*2e50*/  MUFU.RCP R6, R18 ;  /* 0x0000001200067308 */ /* 0x001e240000001000 */
[----:B0-----:R-:W-:-:S06]  /*2e60*/  VIADD R14, R6, 0x1ffffffe ;  /* 0x1ffffffe060e7836 */ /* 0x001fcc0000000000 */
[----:B------:R-:W0:Y:S02]  /*2e70*/  F2I.U64.TRUNC R14, R14 ;  /* 0x0000000e000e7311 */ /* 0x000e24000020d800 */
[----:B0-----:R-:W-:-:S04]  /*2e80*/  IMAD.WIDE.U32 R8, R14, UR20, RZ ;  /* 0x000000140e087c25 */ /* 0x001fc8000f8e00ff */
[C---:B------:R-:W-:Y:S01]  /*2e90*/  IMAD R9, R14.reuse, R3, R9 ;  /* 0x000000030e097224 */ /* 0x040fe200078e0209 */
[----:B------:R-:W-:Y:S01]  /*2ea0*/  IADD3 R6, P0, PT, RZ, -R8, RZ ;  /* 0x80000008ff067210 */ /* 0x000fe20007f1e0ff */
[----:B------:R-:W-:Y:S02]  /*2eb0*/  IMAD.MOV.U32 R17, RZ, RZ, R14 ;  /* 0x000000ffff117224 */ /* 0x000fe400078e000e */
[----:B------:R-:W-:Y:S02]  /*2ec0*/  IMAD R8, R15, UR20, R9 ;  /* 0x000000140f087c24 */ /* 0x000fe4000f8e0209 */
[----:B------:R-:W-:-:S03]  /*2ed0*/  IMAD.HI.U32 R16, R14, R6, RZ ;  /* 0x000000060e107227 */ /* 0x000fc600078e00ff */
[----:B------:R-:W-:-:S05]  /*2ee0*/  IADD3.X R8, PT, PT, RZ, ~R8, RZ, P0, !PT ;  /* 0x80000008ff087210 */ /* 0x000fca00007fe4ff */
[----:B------:R-:W-:-:S04]  /*2ef0*/  IMAD.WIDE.U32 R16, P0, R14, R8, R16 ;  /* 0x000000080e107225 */ /* 0x000fc80007800010 */
[C---:B------:R-:W-:Y:S02]  /*2f00*/  IMAD R9, R15.reuse, R8, RZ ;  /* 0x000000080f097224 */ /* 0x040fe400078e02ff */
[----:B------:R-:W-:-:S04]  /*2f10*/  IMAD.HI.U32 R16, P1, R15, R6, R16 ;  /* 0x000000060f107227 */ /* 0x000fc80007820010 */
[----:B------:R-:W-:Y:S01]  /*2f20*/  IMAD.HI.U32 R14, R15, R8, RZ ;  /* 0x000000080f0e7227 */ /* 0x000fe200078e00ff */
[----:B------:R-:W-:-:S04]  /*2f30*/  IADD3 R9, P2, PT, R9, R16, RZ ;  /* 0x0000001009097210 */ /* 0x000fc80007f5e0ff */
[----:B------:R-:W-:Y:S01]  /*2f40*/  IADD3.X R17, PT, PT, R14, R15, RZ, P0, !PT ;  /* 0x0000000f0e117210 */ /* 0x000fe200007fe4ff */
[----:B------:R-:W-:-:S03]  /*2f50*/  IMAD.WIDE.U32 R14, R9, UR20, RZ ;  /* 0x00000014090e7c25 */ /* 0x000fc6000f8e00ff */
[----:B------:R-:W-:Y:S01]  /*2f60*/  IADD3.X R17, PT, PT, RZ, RZ, R17, P2, P1 ;  /* 0x000000ffff117210 */ /* 0x000fe200017e2411 */
[----:B------:R-:W-:Y:S01]  /*2f70*/  IMAD R6, R9, R3, R15 ;  /* 0x0000000309067224 */ /* 0x000fe200078e020f */
[----:B------:R-:W-:-:S03]  /*2f80*/  IADD3 R15, P0, PT, RZ, -R14, RZ ;  /* 0x8000000eff0f7210 */ /* 0x000fc60007f1e0ff */
[----:B------:R-:W-:Y:S02]  /*2f90*/  IMAD R6, R17, UR20, R6 ;  /* 0x0000001411067c24 */ /* 0x000fe4000f8e0206 */
[----:B------:R-:W-:-:S04]  /*2fa0*/  IMAD.HI.U32 R8, R9, R15, RZ ;  /* 0x0000000f09087227 */ /* 0x000fc800078e00ff */
[----:B------:R-:W-:-:S04]  /*2fb0*/  IMAD.X R6, RZ, RZ, ~R6, P0 ;  /* 0x000000ffff067224 */ /* 0x000fc800000e0e06 */
[----:B------:R-:W-:-:S04]  /*2fc0*/  IMAD.WIDE.U32 R8, P0, R9, R6, R8 ;  /* 0x0000000609087225 */ /* 0x000fc80007800008 */
[C---:B------:R-:W-:Y:S02]  /*2fd0*/  IMAD R14, R17.reuse, R6, RZ ;  /* 0x00000006110e7224 */ /* 0x040fe400078e02ff */
[----:B------:R-:W-:-:S04]  /*2fe0*/  IMAD.HI.U32 R15, P1, R17, R15, R8 ;  /* 0x0000000f110f7227 */ /* 0x000fc80007820008 */
[----:B------:R-:W-:Y:S01]  /*2ff0*/  IMAD.HI.U32 R6, R17, R6, RZ ;  /* 0x0000000611067227 */ /* 0x000fe200078e00ff */
[----:B------:R-:W-:-:S03]  /*3000*/  IADD3 R15, P2, PT, R14, R15, RZ ;  /* 0x0000000f0e0f7210 */ /* 0x000fc60007f5e0ff */
[----:B------:R-:W-:Y:S01]  /*3010*/  IMAD.MOV.U32 R9, RZ, RZ, RZ ;  /* 0x000000ffff097224 */ /* 0x000fe200078e00ff */
[----:B------:R-:W-:Y:S01]  /*3020*/  IADD3.X R6, PT, PT, R6, R17, RZ, P0, !PT ;  /* 0x0000001106067210 */ /* 0x000fe200007fe4ff */
[----:B------:R-:W-:-:S03]  /*3030*/  IMAD.HI.U32 R8, R15, R0, RZ ;  /* 0x000000000f087227 */ /* 0x000fc600078e00ff */
[----:B------:R-:W-:Y:S01]  /*3040*/  IADD3.X R6, PT, PT, RZ, RZ, R6, P2, P1 ;  /* 0x000000ffff067210 */ /* 0x000fe200017e2406 */
[----:B------:R-:W-:-:S04]  /*3050*/  IMAD.WIDE.U32 R8, R15, R5, R8 ;  /* 0x000000050f087225 */ /* 0x000fc800078e0008 */
[C---:B------:R-:W-:Y:S02]  /*3060*/  IMAD R15, R6.reuse, R5, RZ ;  /* 0x00000005060f7224 */ /* 0x040fe400078e02ff */
[----:B------:R-:W-:-:S04]  /*3070*/  IMAD.HI.U32 R8, P0, R6, R0, R8 ;  /* 0x0000000006087227 */ /* 0x000fc80007800008 */
[----:B------:R-:W-:Y:S01]  /*3080*/  IMAD.HI.U32 R6, R6, R5, RZ ;  /* 0x0000000506067227 */ /* 0x000fe200078e00ff */
[----:B------:R-:W-:-:S04]  /*3090*/  IADD3 R14, P1, PT, R15, R8, RZ ;  /* 0x000000080f0e7210 */ /* 0x000fc80007f3e0ff */
[----:B------:R-:W-:Y:S01]  /*30a0*/  IADD3.X R6, PT, PT, R6, RZ, RZ, P0, !PT ;  /* 0x000000ff06067210 */ /* 0x000fe200007fe4ff */
[----:B------:R-:W-:-:S04]  /*30b0*/  IMAD.WIDE.U32 R8, R14, UR20, RZ ;  /* 0x000000140e087c25 */ /* 0x000fc8000f8e00ff */
[----:B------:R-:W-:Y:S01]  /*30c0*/  IMAD.X R6, RZ, RZ, R6, P1 ;  /* 0x000000ffff067224 */ /* 0x000fe200008e0606 */
[----:B------:R-:W-:Y:S01]  /*30d0*/  IADD3 R8, P1, PT, -R8, R0, RZ ;  /* 0x0000000008087210 */ /* 0x000fe20007f3e1ff */
[----:B------:R-:W-:-:S03]  /*30e0*/  IMAD R9, R14, R3, R9 ;  /* 0x000000030e097224 */ /* 0x000fc600078e0209 */
[----:B------:R-:W-:Y:S01]  /*30f0*/  ISETP.GE.U32.AND P0, PT, R8, UR20, PT ;  /* 0x0000001408007c0c */ /* 0x000fe2000bf06070 */
[----:B------:R-:W-:-:S05]  /*3100*/  IMAD R6, R6, UR20, R9 ;  /* 0x0000001406067c24 */ /* 0x000fca000f8e0209 */
[----:B------:R-:W-:Y:S02]  /*3110*/  IADD3.X R0, PT, PT, ~R6, R5, RZ, P1, !PT ;  /* 0x0000000506007210 */ /* 0x000fe40000ffe5ff */
[----:B------:R-:W-:Y:S02]  /*3120*/  IADD3 R5, P1, PT, R8, -UR20, RZ ;  /* 0x8000001408057c10 */ /* 0x000fe4000ff3e0ff */
[----:B------:R-:W-:-:S03]  /*3130*/  ISETP.GE.U32.AND.EX P0, PT, R0, R3, PT, P0 ;  /* 0x000000030000720c */ /* 0x000fc60003f06100 */
[----:B------:R-:W-:Y:S01]  /*3140*/  IMAD.X R6, R0, 0x1, ~R3, P1 ;  /* 0x0000000100067824 */ /* 0x000fe200008e0e03 */
[----:B------:R-:W-:Y:S02]  /*3150*/  SEL R5, R5, R8, P0 ;  /* 0x0000000805057207 */ /* 0x000fe40000000000 */
[----:B------:R-:W-:Y:S02]  /*3160*/  ISETP.NE.U32.AND P1, PT, RZ, UR20, PT ;  /* 0x00000014ff007c0c */ /* 0x000fe4000bf25070 */
[----:B------:R-:W-:Y:S02]  /*3170*/  SEL R6, R6, R0, P0 ;  /* 0x0000000006067207 */ /* 0x000fe40000000000 */
[----:B------:R-:W-:Y:S02]  /*3180*/  ISETP.GE.U32.AND P0, PT, R5, UR20, PT ;  /* 0x0000001405007c0c */ /* 0x000fe4000bf06070 */
[----:B------:R-:W-:Y:S02]  /*3190*/  ISETP.NE.AND.EX P1, PT, R3, RZ, PT, P1 ;  /* 0x000000ff0300720c */ /* 0x000fe40003f25310 */
[----:B------:R-:W-:Y:S01]  /*31a0*/  ISETP.GE.U32.AND.EX P0, PT, R6, R3, PT, P0 ;  /* 0x000000030600720c */ /* 0x000fe20003f06100 */
[----:B------:R-:W-:Y:S01]  /*31b0*/  HFMA2 R3, -RZ, RZ, 0, 0 ;  /* 0x00000000ff037431 */ /* 0x000fe200000001ff */
[----:B------:R-:W-:-:S04]  /*31c0*/  IADD3 R0, PT, PT, R5, -UR20, RZ ;  /* 0x8000001405007c10 */ /* 0x000fc8000fffe0ff */
[----:B------:R-:W-:-:S04]  /*31d0*/  SEL R0, R0, R5, P0 ;  /* 0x0000000500007207 */ /* 0x000fc80000000000 */
[----:B------:R-:W-:Y:S01]  /*31e0*/  SEL R0, R0, 0xffffffff, P1 ;  /* 0xffffffff00007807 */ /* 0x000fe20000800000 */
[----:B------:R-:W-:Y:S06]  /*31f0*/  RET.REL.NODEC R2 `(_ZN3cub18CUB_300001_SM_10006detail8for_each13static_kernelINS2_12policy_hub_t12policy_500_tElNS2_12op_wrapper_tIlN3tsd10JacobiStepEN6thrust24THRUST_300001_SM_1000_NS17counting_iteratorImNSA_11use_defaultESC_SC_EEEEEEvT0_T1_) ;  /* 0xffffffcc02807950 */ /* 0x000fec0003c3ffff */
.L_x_44:
[----:B------:R-:W-:-:S00]  /*3200*/  BRA `(.L_x_44) ;  /* 0xfffffffc00fc7947 */ /* 0x000fc0000383ffff */
[----:B------:R-:W-:-:S00]  /*3210*/  NOP ;  /* 0x0000000000007918 */ /* 0x000fc00000000000 */
        /* <DEDUP_REMOVED lines=14> */
.L_x_49:


//--------------------- .text._ZN3cub18CUB_300001_SM_10006detail8for_each13static_kernelINS2_12policy_hub_t12policy_500_tEmN6thrust24THRUST_300001_SM_1000_NS8cuda_cub20__uninitialized_fill7functorINS7_10device_ptrIfEEfEEEEvT0_T1_ --------------------------
	.section	.text._ZN3cub18CUB_300001_SM_10006detail8for_each13static_kernelINS2_12policy_hub_t12policy_500_tEmN6thrust24THRUST_300001_SM_1000_NS8cuda_cub20__uninitialized_fill7functorINS7_10device_ptrIfEEfEEEEvT0_T1_,"ax",@progbits
	.align	128
        .global         _ZN3cub18CUB_300001_SM_10006detail8for_each13static_kernelINS2_12policy_hub_t12policy_500_tEmN6thrust24THRUST_300001_SM_1000_NS8cuda_cub20__uninitialized_fill7functorINS7_10device_ptrIfEEfEEEEvT0_T1_
        .type           _ZN3cub18CUB_300001_SM_10006detail8for_each13static_kernelINS2_12policy_hub_t12policy_500_tEmN6thrust24THRUST_300001_SM_1000_NS8cuda_cub20__uninitialized_fill7functorINS7_10device_ptrIfEEfEEEEvT0_T1_,@function
        .size           _ZN3cub18CUB_300001_SM_10006detail8for_each13static_kernelINS2_12policy_hub_t12policy_500_tEmN6thrust24THRUST_300001_SM_1000_NS8cuda_cub20__uninitialized_fill7functorINS7_10device_ptrIfEEfEEEEvT0_T1_,(.L_x_51 - _ZN3cub18CUB_300001_SM_10006detail8for_each13static_kernelINS2_12policy_hub_t12policy_500_tEmN6thrust24THRUST_300001_SM_1000_NS8cuda_cub20__uninitialized_fill7functorINS7_10device_ptrIfEEfEEEEvT0_T1_)
        .other          _ZN3cub18CUB_300001_SM_10006detail8for_each13static_kernelINS2_12policy_hub_t12policy_500_tEmN6thrust24THRUST_300001_SM_1000_NS8cuda_cub20__uninitialized_fill7functorINS7_10device_ptrIfEEfEEEEvT0_T1_,@"STO_CUDA_ENTRY STV_DEFAULT"
_ZN3cub18CUB_300001_SM_10006detail8for_each13static_kernelINS2_12policy_hub_t12policy_500_tEmN6thrust24THRUST_300001_SM_1000_NS8cuda_cub20__uninitialized_fill7functorINS7_10device_ptrIfEEfEEEEvT0_T1_:
.text._ZN3cub18CUB_300001_SM_10006detail8for_each13static_kernelINS2_12policy_hub_t12policy_500_tEmN6thrust24THRUST_300001_SM_1000_NS8cuda_cub20__uninitialized_fill7functorINS7_10device_ptrIfEEfEEEEvT0_T1_:
[----:B------:R-:W-:Y:S08]  /*0000*/  LDC R1, c[0x0][0x37c] ;  /* 0x0000df00ff017b82 */ /* 0x000ff00000000800 */
[----:B------:R-:W0:Y:S01]  /*0010*/  S2UR UR4, SR_CTAID.X ;  /* 0x00000000000479c3 */ /* 0x000e220000002500 */
[----:B------:R-:W1:Y:S01]  /*0020*/  LDCU.64 UR6, c[0x0][0x380] ;  /* 0x00007000ff0677ac */ /* 0x000e620008000a00 */
[----:B------:R-:W2:Y:S01]  /*0030*/  LDCU.64 UR8, c[0x0][0x358] ;  /* 0x00006b00ff0877ac */ /* 0x000ea20008000a00 */
[----:B0-----:R-:W-:-:S04]  /*0040*/  UIMAD.WIDE.U32 UR4, UR4, 0x200, URZ ;  /* 0x00000200040478a5 */ /* 0x001fc8000f8e00ff */
[----:B-1----:R-:W-:-:S04]  /*0050*/  UIADD3 UR6, UP0, UPT, -UR4, UR6, URZ ;  /* 0x0000000604067290 */ /* 0x002fc8000ff1e1ff */
[----:B------:R-:W-:Y:S02]  /*0060*/  UIADD3.X UR7, UPT, UPT, ~UR5, UR7, URZ, UP0, !UPT ;  /* 0x0000000705077290 */ /* 0x000fe400087fe5ff */
[----:B------:R-:W-:-:S04]  /*0070*/  UISETP.GE.U32.AND UP0, UPT, UR6, 0x200, UPT ;  /* 0x000002000600788c */ /* 0x000fc8000bf06070 */
[----:B------:R-:W-:-:S09]  /*0080*/  UISETP.GE.U32.AND.EX UP0, UPT, UR7, URZ, UPT, UP0 ;  /* 0x000000ff0700728c */ /* 0x000fd2000bf06100 */
[----:B--2---:R-:W-:Y:S05]  /*0090*/  BRA.U !UP0, `(.L_x_45) ;  /* 0x0000000108287547 */ /* 0x004fea000b800000 */
[----:B------:R-:W0:Y:S01]  /*00a0*/  S2R R0, SR_TID.X ;  /* 0x0000000000007919 */ /* 0x000e220000002100 */
[----:B------:R-:W1:Y:S01]  /*00b0*/  LDCU.64 UR6, c[0x0][0x388] ;  /* 0x00007100ff0677ac */ /* 0x000e620008000a00 */
[----:B------:R-:W2:Y:S01]  /*00c0*/  LDC R5, c[0x0][0x390] ;  /* 0x0000e400ff057b82 */ /* 0x000ea20000000800 */
[----:B0-----:R-:W-:-:S05]  /*00d0*/  IADD3 R0, P0, PT, R0, UR4, RZ ;  /* 0x0000000400007c10 */ /* 0x001fca000ff1e0ff */
[----:B------:R-:W-:Y:S01]  /*00e0*/  IMAD.X R3, RZ, RZ, UR5, P0 ;  /* 0x00000005ff037e24 */ /* 0x000fe200080e06ff */
[----:B-1----:R-:W-:-:S04]  /*00f0*/  LEA R2, P0, R0, UR6, 0x2 ;  /* 0x0000000600027c11 */ /* 0x002fc8000f8010ff */
[----:B------:R-:W-:-:S05]  /*0100*/  LEA.HI.X R3, R0, UR7, R3, 0x2, P0 ;  /* 0x0000000700037c11 */ /* 0x000fca00080f1403 */
[----:B--2---:R-:W-:Y:S04]  /*0110*/  STG.E desc[UR8][R2.64], R5 ;  /* 0x0000000502007986 */ /* 0x004fe8000c101908 */
[----:B------:R-:W-:Y:S01]  /*0120*/  STG.E desc[UR8][R2.64+0x400], R5 ;  /* 0x0004000502007986 */ /* 0x000fe2000c101908 */
[----:B------:R-:W-:Y:S05]  /*0130*/  EXIT ;  /* 0x000000000000794d */ /* 0x000fea0003800000 */
.L_x_45:
[----:B------:R-:W0:Y:S01]  /*0140*/  S2R R0, SR_TID.X ;  /* 0x0000000000007919 */ /* 0x000e220000002100 */
[----:B------:R-:W-:Y:S01]  /*0150*/  IMAD.U32 R2, RZ, RZ, UR7 ;  /* 0x00000007ff027e24 */ /* 0x000fe2000f8e00ff */
[----:B------:R-:W1:Y:S01]  /*0160*/  LDCU.64 UR10, c[0x0][0x388] ;  /* 0x00007100ff0a77ac */ /* 0x000e620008000a00 */
[----:B------:R-:W-:Y:S01]  /*0170*/  IMAD.U32 R4, RZ, RZ, UR7 ;  /* 0x00000007ff047e24 */ /* 0x000fe2000f8e00ff */
[----:B0-----:R-:W-:-:S04]  /*0180*/  ISETP.LT.U32.AND P0, PT, R0, UR6, PT ;  /* 0x0000000600007c0c */ /* 0x001fc8000bf01070 */
[----:B------:R-:W-:Y:S01]  /*0190*/  ISETP.GT.U32.AND.EX P0, PT, R2, RZ, PT, P0 ;  /* 0x000000ff0200720c */ /* 0x000fe20003f04100 */
[C---:B------:R-:W-:Y:S01]  /*01a0*/  VIADD R2, R0.reuse, 0x100 ;  /* 0x0000010000027836 */ /* 0x040fe20000000000 */
[----:B------:R-:W-:-:S04]  /*01b0*/  IADD3 R0, P2, PT, R0, UR4, RZ ;  /* 0x0000000400007c10 */ /* 0x000fc8000ff5e0ff */
[----:B------:R-:W-:Y:S01]  /*01c0*/  ISETP.LT.U32.AND P1, PT, R2, UR6, PT ;  /* 0x0000000602007c0c */ /* 0x000fe2000bf21070 */
[----:B------:R-:W-:Y:S01]  /*01d0*/  IMAD.X R3, RZ, RZ, UR5, P2 ;  /* 0x00000005ff037e24 */ /* 0x000fe200090e06ff */
[----:B-1----:R-:W-:Y:S02]  /*01e0*/  LEA R2, P2, R0, UR10, 0x2 ;  /* 0x0000000a00027c11 */ /* 0x002fe4000f8410ff */
[----:B------:R-:W-:Y:S02]  /*01f0*/  ISETP.GT.U32.AND.EX P1, PT, R4, RZ, PT, P1 ;  /* 0x000000ff0400720c */ /* 0x000fe40003f24110 */
[----:B------:R-:W-:Y:S01]  /*0200*/  LEA.HI.X R3, R0, UR11, R3, 0x2, P2 ;  /* 0x0000000b00037c11 */ /* 0x000fe200090f1403 */
[----:B------:R-:W0:Y:S04]  /*0210*/  @P0 LDC R5, c[0x0][0x390] ;  /* 0x0000e400ff050b82 */ /* 0x000e280000000800 */
[----:B0-----:R0:W-:Y:S06]  /*0220*/  @P0 STG.E desc[UR8][R2.64], R5 ;  /* 0x0000000502000986 */ /* 0x0011ec000c101908 */
[----:B------:R-:W-:Y:S05]  /*0230*/  @!P1 EXIT ;  /* 0x000000000000994d */ /* 0x000fea0003800000 */
[----:B0-----:R-:W0:Y:S02]  /*0240*/  LDC R5, c[0x0][0x390] ;  /* 0x0000e400ff057b82 */ /* 0x001e240000000800 */
[----:B0-----:R-:W-:Y:S01]  /*0250*/  STG.E desc[UR8][R2.64+0x400], R5 ;  /* 0x0004000502007986 */ /* 0x001fe2000c101908 */
[----:B------:R-:W-:Y:S05]  /*0260*/  EXIT ;  /* 0x000000000000794d */ /* 0x000fea0003800000 */
.L_x_46:
        /* <DEDUP_REMOVED lines=9> */
.L_x_51:


//--------------------- .text._ZN3cub18CUB_300001_SM_10006detail11EmptyKernelIvEEvv --------------------------
	.section	.text._ZN3cub18CUB_300001_SM_10006detail11EmptyKernelIvEEvv,"ax",@progbits
	.align	128
        .global         _ZN3cub18CUB_300001_SM_10006detail11EmptyKernelIvEEvv
        .type           _ZN3cub18CUB_300001_SM_10006detail11EmptyKernelIvEEvv,@function
        .size           _ZN3cub18CUB_300001_SM_10006detail11EmptyKernelIvEEvv,(.L_x_52 - _ZN3cub18CUB_300001_SM_10006detail11EmptyKernelIvEEvv)
        .other          _ZN3cub18CUB_300001_SM_10006detail11EmptyKernelIvEEvv,@"STO_CUDA_ENTRY STV_DEFAULT"
_ZN3cub18CUB_300001_SM_10006detail11EmptyKernelIvEEvv:
.text._ZN3cub18CUB_300001_SM_10006detail11EmptyKernelIvEEvv:
[----:B------:R-:W-:Y:S01]  /*0000*/  LDC R1, c[0x0][0x37c] ;  /* 0x0000df00ff017b82 */ /* 0x000fe20000000800 */
[----:B------:R-:W-:Y:S05]  /*0010*/  EXIT ;  /* 0x000000000000794d */ /* 0x000fea0003800000 */
.L_x_47:
        /* <DEDUP_REMOVED lines=14> */
.L_x_52:


//--------------------- .nv.shared.reserved.0     --------------------------
	.section	.nv.shared.reserved.0,"aw",@nobits
	.weak		__nv_reservedSMEM_offset_0_alias
	.size		__nv_reservedSMEM_offset_0_alias, 0, 64
	.other		__nv_reservedSMEM_offset_0_alias,@"STO_CUDA_RESERVED_SHARED STV_DEFAULT"
__nv_reservedSMEM_offset_0_alias:
	.zero		0
	.zero		64


//--------------------- .nv.global                --------------------------
	.section	.nv.global,"aw",@nobits
.nv.global:
	.type		_ZN34_INTERNAL_4884a7c1_4_k_cu_742def146thrust24THRUST_300001_SM_1000_NS12placeholders2_8E,@object
	.size		_ZN34_INTERNAL_4884a7c1_4_k_cu_742def146thrust24THRUST_300001_SM_1000_NS12placeholders2_8E,(_ZN34_INTERNAL_4884a7c1_4_k_cu_742def144cuda3std3__436_GLOBAL__N__4884a7c1_4_k_cu_742def146ignoreE - _ZN34_INTERNAL_4884a7c1_4_k_cu_742def146thrust24THRUST_300001_SM_1000_NS12placeholders2_8E)
_ZN34_INTERNAL_4884a7c1_4_k_cu_742def146thrust24THRUST_300001_SM_1000_NS12placeholders2_8E:
	.zero		1
	.type		_ZN34_INTERNAL_4884a7c1_4_k_cu_742def144cuda3std3__436_GLOBAL__N__4884a7c1_4_k_cu_742def146ignoreE,@object
	.size		_ZN34_INTERNAL_4884a7c1_4_k_cu_742def144cuda3std3__436_GLOBAL__N__4884a7c1_4_k_cu_742def146ignoreE,(_ZN34_INTERNAL_4884a7c1_4_k_cu_742def144cuda3std6ranges3__45__cpo4dataE - _ZN34_INTERNAL_4884a7c1_4_k_cu_742def144cuda3std3__436_GLOBAL__N__4884a7c1_4_k_cu_742def146ignoreE)
_ZN34_INTERNAL_4884a7c1_4_k_cu_742def144cuda3std3__436_GLOBAL__N__4884a7c1_4_k_cu_742def146ignoreE:
	.zero		1
	.type		_ZN34_INTERNAL_4884a7c1_4_k_cu_742def144cuda3std6ranges3__45__cpo4dataE,@object
	.size		_ZN34_INTERNAL_4884a7c1_4_k_cu_742def144cuda3std6ranges3__45__cpo4dataE,(_ZN34_INTERNAL_4884a7c1_4_k_cu_742def146thrust24THRUST_300001_SM_1000_NS6system3cpp3parE - _ZN34_INTERNAL_4884a7c1_4_k_cu_742def144cuda3std6ranges3__45__cpo4dataE)
_ZN34_INTERNAL_4884a7c1_4_k_cu_742def144cuda3std6ranges3__45__cpo4dataE:
	.zero		1
	.type		_ZN34_INTERNAL_4884a7c1_4_k_cu_742def146thrust24THRUST_300001_SM_1000_NS6system3cpp3parE,@object
	.size		_ZN34_INTERNAL_4884a7c1_4_k_cu_742def146thrust24THRUST_300001_SM_1000_NS6system3cpp3parE,(_ZN34_INTERNAL_4884a7c1_4_k_cu_742def144cuda3std3__45__cpo5beginE - _ZN34_INTERNAL_4884a7c1_4_k_cu_742def146thrust24THRUST_300001_SM_1000_NS6system3cpp3parE)
_ZN34_INTERNAL_4884a7c1_4_k_cu_742def146thrust24THRUST_300001_SM_1000_NS6system3cpp3parE:
	.zero		1
	.type		_ZN34_INTERNAL_4884a7c1_4_k_cu_742def144cuda3std3__45__cpo5beginE,@object
	.size		_ZN34_INTERNAL_4884a7c1_4_k_cu_742def144cuda3std3__45__cpo5beginE,(_ZN34_INTERNAL_4884a7c1_4_k_cu_742def144cuda3std6ranges3__45__cpo5beginE - _ZN34_INTERNAL_4884a7c1_4_k_cu_742def144cuda3std3__45__cpo5beginE)
_ZN34_INTERNAL_4884a7c1_4_k_cu_742def144cuda3std3__45__cpo5beginE:
	.zero		1
	.type		_ZN34_INTERNAL_4884a7c1_4_k_cu_742def144cuda3std6ranges3__45__cpo5beginE,@object
	.size		_ZN34_INTERNAL_4884a7c1_4_k_cu_742def144cuda3std6ranges3__45__cpo5beginE,(_ZN34_INTERNAL_4884a7c1_4_k_cu_742def146thrust24THRUST_300001_SM_1000_NS6deviceE - _ZN34_INTERNAL_4884a7c1_4_k_cu_742def144cuda3std6ranges3__45__cpo5beginE)
_ZN34_INTERNAL_4884a7c1_4_k_cu_742def144cuda3std6ranges3__45__cpo5beginE:
	.zero		1
	.type		_ZN34_INTERNAL_4884a7c1_4_k_cu_742def146thrust24THRUST_300001_SM_1000_NS6deviceE,@object
	.size		_ZN34_INTERNAL_4884a7c1_4_k_cu_742def146thrust24THRUST_300001_SM_1000_NS6deviceE,(_ZN34_INTERNAL_4884a7c1_4_k_cu_742def144cuda3std3__47nulloptE - _ZN34_INTERNAL_4884a7c1_4_k_cu_742def146thrust24THRUST_300001_SM_1000_NS6deviceE)
_ZN34_INTERNAL_4884a7c1_4_k_cu_742def146thrust24THRUST_300001_SM_1000_NS6deviceE:
	.zero		1
	.type		_ZN34_INTERNAL_4884a7c1_4_k_cu_742def144cuda3std3__47nulloptE,@object
	.size		_ZN34_INTERNAL_4884a7c1_4_k_cu_742def144cuda3std3__47nulloptE,(_ZN34_INTERNAL_4884a7c1_4_k_cu_742def144cuda3std6ranges3__45__cpo8distanceE - _ZN34_INTERNAL_4884a7c1_4_k_cu_742def144cuda3std3__47nulloptE)
_ZN34_INTERNAL_4884a7c1_4_k_cu_742def144cuda3std3__47nulloptE:
	.zero		1
	.type		_ZN34_INTERNAL_4884a7c1_4_k_cu_742def144cuda3std6ranges3__45__cpo8distanceE,@object
	.size		_ZN34_INTERNAL_4884a7c1_4_k_cu_742def144cuda3std6ranges3__45__cpo8distanceE,(_ZN34_INTERNAL_4884a7c1_4_k_cu_742def146thrust24THRUST_300001_SM_1000_NS12placeholders2_4E - _ZN34_INTERNAL_4884a7c1_4_k_cu_742def144cuda3std6ranges3__45__cpo8distanceE)
_ZN34_INTERNAL_4884a7c1_4_k_cu_742def144cuda3std6ranges3__45__cpo8distanceE:
	.zero		1
	.type		_ZN34_INTERNAL_4884a7c1_4_k_cu_742def146thrust24THRUST_300001_SM_1000_NS12placeholders2_4E,@object
	.size		_ZN34_INTERNAL_4884a7c1_4_k_cu_742def146thrust24THRUST_300001_SM_1000_NS12placeholders2_4E,(_ZN34_INTERNAL_4884a7c1_4_k_cu_742def144cuda3std3__45__cpo6rbeginE - _ZN34_INTERNAL_4884a7c1_4_k_cu_742def146thrust24THRUST_300001_SM_1000_NS12placeholders2_4E)
_ZN34_INTERNAL_4884a7c1_4_k_cu_742def146thrust24THRUST_300001_SM_1000_NS12placeholders2_4E:
	.zero		1
	.type		_ZN34_INTERNAL_4884a7c1_4_k_cu_742def144cuda3std3__45__cpo6rbeginE,@object
	.size		_ZN34_INTERNAL_4884a7c1_4_k_cu_742def144cuda3std3__45__cpo6rbeginE,(_ZN34_INTERNAL_4884a7c1_4_k_cu_742def144cuda3std6ranges3__45__cpo7advanceE - _ZN34_INTERNAL_4884a7c1_4_k_cu_742def144cuda3std3__45__cpo6rbeginE)
_ZN34_INTERNAL_4884a7c1_4_k_cu_742def144cuda3std3__45__cpo6rbeginE:
	.zero		1
	.type		_ZN34_INTERNAL_4884a7c1_4_k_cu_742def144cuda3std6ranges3__45__cpo7advanceE,@object
	.size		_ZN34_INTERNAL_4884a7c1_4_k_cu_742def144cuda3std6ranges3__45__cpo7advanceE,(_ZN34_INTERNAL_4884a7c1_4_k_cu_742def146thrust24THRUST_300001_SM_1000_NS12placeholders3_10E - _ZN34_INTERNAL_4884a7c1_4_k_cu_742def144cuda3std6ranges3__45__cpo7advanceE)
_ZN34_INTERNAL_4884a7c1_4_k_cu_742def144cuda3std6ranges3__45__cpo7advanceE:
	.zero		1
	.type		_ZN34_INTERNAL_4884a7c1_4_k_cu_742def146thrust24THRUST_300001_SM_1000_NS12placeholders3_10E,@object
	.size		_ZN34_INTERNAL_4884a7c1_4_k_cu_742def146thrust24THRUST_300001_SM_1000_NS12placeholders3_10E,(_ZN34_INTERNAL_4884a7c1_4_k_cu_742def144cuda3std3__48in_placeE - _ZN34_INTERNAL_4884a7c1_4_k_cu_742def146thrust24THRUST_300001_SM_1000_NS12placeholders3_10E)
_ZN34_INTERNAL_4884a7c1_4_k_cu_742def146thrust24THRUST_300001_SM_1000_NS12placeholders3_10E:
	.zero		1
	.type		_ZN34_INTERNAL_4884a7c1_4_k_cu_742def144cuda3std3__48in_placeE,@object
	.size		_ZN34_INTERNAL_4884a7c1_4_k_cu_742def144cuda3std3__48in_placeE,(_ZN34_INTERNAL_4884a7c1_4_k_cu_742def144cuda3std6ranges3__45__cpo4sizeE - _ZN34_INTERNAL_4884a7c1_4_k_cu_742def144cuda3std3__48in_placeE)
_ZN34_INTERNAL_4884a7c1_4_k_cu_742def144cuda3std3__48in_placeE:
	.zero		1
	.type		_ZN34_INTERNAL_4884a7c1_4_k_cu_742def144cuda3std6ranges3__45__cpo4sizeE,@object
	.size		_ZN34_INTERNAL_4884a7c1_4_k_cu_742def144cuda3std6ranges3__45__cpo4sizeE,(_ZN34_INTERNAL_4884a7c1_4_k_cu_742def146thrust24THRUST_300001_SM_1000_NS12placeholders2_2E - _ZN34_INTERNAL_4884a7c1_4_k_cu_742def144cuda3std6ranges3__45__cpo4sizeE)
_ZN34_INTERNAL_4884a7c1_4_k_cu_742def144cuda3std6ranges3__45__cpo4sizeE:
	.zero		1
	.type		_ZN34_INTERNAL_4884a7c1_4_k_cu_742def146thrust24THRUST_300001_SM_1000_NS12placeholders2_2E,@object
	.size		_ZN34_INTERNAL_4884a7c1_4_k_cu_742def146thrust24THRUST_300001_SM_1000_NS12placeholders2_2E,(_ZN34_INTERNAL_4884a7c1_4_k_cu_742def144cuda3std3__45__cpo6cbeginE - _ZN34_INTERNAL_4884a7c1_4_k_cu_742def146thrust24THRUST_300001_SM_1000_NS12placeholders2_2E)
_ZN34_INTERNAL_4884a7c1_4_k_cu_742def146thrust24THRUST_300001_SM_1000_NS12placeholders2_2E:
	.zero		1
	.type		_ZN34_INTERNAL_4884a7c1_4_k_cu_742def144cuda3std3__45__cpo6cbeginE,@object
	.size		_ZN34_INTERNAL_4884a7c1_4_k_cu_742def144cuda3std3__45__cpo6cbeginE,(_ZN34_INTERNAL_4884a7c1_4_k_cu_742def144cuda3std6ranges3__45__cpo6cbeginE - _ZN34_INTERNAL_4884a7c1_4_k_cu_742def144cuda3std3__45__cpo6cbeginE)
_ZN34_INTERNAL_4884a7c1_4_k_cu_742def144cuda3std3__45__cpo6cbeginE:
	.zero		1
	.type		_ZN34_INTERNAL_4884a7c1_4_k_cu_742def144cuda3std6ranges3__45__cpo6cbeginE,@object
	.size		_ZN34_INTERNAL_4884a7c1_4_k_cu_742def144cuda3std6ranges3__45__cpo6cbeginE,(_ZN34_INTERNAL_4884a7c1_4_k_cu_742def146thrust24THRUST_300001_SM_1000_NS12placeholders2_6E - _ZN34_INTERNAL_4884a7c1_4_k_cu_742def144cuda3std6ranges3__45__cpo6cbeginE)
_ZN34_INTERNAL_4884a7c1_4_k_cu_742def144cuda3std6ranges3__45__cpo6cbeginE:
	.zero		1
	.type		_ZN34_INTERNAL_4884a7c1_4_k_cu_742def146thrust24THRUST_300001_SM_1000_NS12placeholders2_6E,@object
	.size		_ZN34_INTERNAL_4884a7c1_4_k_cu_742def146thrust24THRUST_300001_SM_1000_NS12placeholders2_6E,(_ZN34_INTERNAL_4884a7c1_4_k_cu_742def144cuda3std3__45__cpo7crbeginE - _ZN34_INTERNAL_4884a7c1_4_k_cu_742def146thrust24THRUST_300001_SM_1000_NS12placeholders2_6E)
_ZN34_INTERNAL_4884a7c1_4_k_cu_742def146thrust24THRUST_300001_SM_1000_NS12placeholders2_6E:
	.zero		1
	.type		_ZN34_INTERNAL_4884a7c1_4_k_cu_742def144cuda3std3__45__cpo7crbeginE,@object
	.size		_ZN34_INTERNAL_4884a7c1_4_k_cu_742def144cuda3std3__45__cpo7crbeginE,(_ZN34_INTERNAL_4884a7c1_4_k_cu_742def144cuda3std6ranges3__45__cpo4nextE - _ZN34_INTERNAL_4884a7c1_4_k_cu_742def144cuda3std3__45__cpo7crbeginE)
_ZN34_INTERNAL_4884a7c1_4_k_cu_742def144cuda3std3__45__cpo7crbeginE:
	.zero		1
	.type		_ZN34_INTERNAL_4884a7c1_4_k_cu_742def144cuda3std6ranges3__45__cpo4nextE,@object
	.size		_ZN34_INTERNAL_4884a7c1_4_k_cu_742def144cuda3std6ranges3__45__cpo4nextE,(_ZN34_INTERNAL_4884a7c1_4_k_cu_742def144cuda3std6ranges3__45__cpo4swapE - _ZN34_INTERNAL_4884a7c1_4_k_cu_742def144cuda3std6ranges3__45__cpo4nextE)
_ZN34_INTERNAL_4884a7c1_4_k_cu_742def144cuda3std6ranges3__45__cpo4nextE:
	.zero		1
	.type		_ZN34_INTERNAL_4884a7c1_4_k_cu_742def144cuda3std6ranges3__45__cpo4swapE,@object
	.size		_ZN34_INTERNAL_4884a7c1_4_k_cu_742def144cuda3std6ranges3__45__cpo4swapE,(_ZN34_INTERNAL_4884a7c1_4_k_cu_742def146thrust24THRUST_300001_SM_1000_NS8cuda_cub10par_nosyncE - _ZN34_INTERNAL_4884a7c1_4_k_cu_742def144cuda3std6ranges3__45__cpo4swapE)
_ZN34_INTERNAL_4884a7c1_4_k_cu_742def144cuda3std6ranges3__45__cpo4swapE:
	.zero		1
	.type		_ZN34_INTERNAL_4884a7c1_4_k_cu_742def146thrust24THRUST_300001_SM_1000_NS8cuda_cub10par_nosyncE,@object
	.size		_ZN34_INTERNAL_4884a7c1_4_k_cu_742def146thrust24THRUST_300001_SM_1000_NS8cuda_cub10par_nosyncE,(_ZN34_INTERNAL_4884a7c1_4_k_cu_742def146thrust24THRUST_300001_SM_1000_NS3seqE - _ZN34_INTERNAL_4884a7c1_4_k_cu_742def146thrust24THRUST_300001_SM_1000_NS8cuda_cub10par_nosyncE)
_ZN34_INTERNAL_4884a7c1_4_k_cu_742def146thrust24THRUST_300001_SM_1000_NS8cuda_cub10par_nosyncE:
	.zero		1
	.type		_ZN34_INTERNAL_4884a7c1_4_k_cu_742def146thrust24THRUST_300001_SM_1000_NS3seqE,@object
	.size		_ZN34_INTERNAL_4884a7c1_4_k_cu_742def146thrust24THRUST_300001_SM_1000_NS3seqE,(_ZN34_INTERNAL_4884a7c1_4_k_cu_742def144cuda3std3__420unreachable_sentinelE - _ZN34_INTERNAL_4884a7c1_4_k_cu_742def146thrust24THRUST_300001_SM_1000_NS3seqE)
_ZN34_INTERNAL_4884a7c1_4_k_cu_742def146thrust24THRUST_300001_SM_1000_NS3seqE:
	.zero		1
	.type		_ZN34_INTERNAL_4884a7c1_4_k_cu_742def144cuda3std3__420unreachable_sentinelE,@object
	.size		_ZN34_INTERNAL_4884a7c1_4_k_cu_742def144cuda3std3__420unreachable_sentinelE,(_ZN34_INTERNAL_4884a7c1_4_k_cu_742def144cuda3std6ranges3__45__cpo5ssizeE - _ZN34_INTERNAL_4884a7c1_4_k_cu_742def144cuda3std3__420unreachable_sentinelE)
_ZN34_INTERNAL_4884a7c1_4_k_cu_742def144cuda3std3__420unreachable_sentinelE:
	.zero		1
	.type		_ZN34_INTERNAL_4884a7c1_4_k_cu_742def144cuda3std6ranges3__45__cpo5ssizeE,@object
	.size		_ZN34_INTERNAL_4884a7c1_4_k_cu_742def144cuda3std6ranges3__45__cpo5ssizeE,(_ZN34_INTERNAL_4884a7c1_4_k_cu_742def146thrust24THRUST_300001_SM_1000_NS12placeholders2_3E - _ZN34_INTERNAL_4884a7c1_4_k_cu_742def144cuda3std6ranges3__45__cpo5ssizeE)
_ZN34_INTERNAL_4884a7c1_4_k_cu_742def144cuda3std6ranges3__45__cpo5ssizeE:
	.zero		1
	.type		_ZN34_INTERNAL_4884a7c1_4_k_cu_742def146thrust24THRUST_300001_SM_1000_NS12placeholders2_3E,@object
	.size		_ZN34_INTERNAL_4884a7c1_4_k_cu_742def146thrust24THRUST_300001_SM_1000_NS12placeholders2_3E,(_ZN34_INTERNAL_4884a7c1_4_k_cu_742def144cuda3std3__45__cpo4cendE - _ZN34_INTERNAL_4884a7c1_4_k_cu_742def146thrust24THRUST_300001_SM_1000_NS12placeholders2_3E)
_ZN34_INTERNAL_4884a7c1_4_k_cu_742def146thrust24THRUST_300001_SM_1000_NS12placeholders2_3E:
	.zero		1
	.type		_ZN34_INTERNAL_4884a7c1_4_k_cu_742def144cuda3std3__45__cpo4cendE,@object
	.size		_ZN34_INTERNAL_4884a7c1_4_k_cu_742def144cuda3std3__45__cpo4cendE,(_ZN34_INTERNAL_4884a7c1_4_k_cu_742def144cuda3std6ranges3__45__cpo4cendE - _ZN34_INTERNAL_4884a7c1_4_k_cu_742def144cuda3std3__45__cpo4cendE)
_ZN34_INTERNAL_4884a7c1_4_k_cu_742def144cuda3std3__45__cpo4cendE:
	.zero		1
	.type		_ZN34_INTERNAL_4884a7c1_4_k_cu_742def144cuda3std6ranges3__45__cpo4cendE,@object
	.size		_ZN34_INTERNAL_4884a7c1_4_k_cu_742def144cuda3std6ranges3__45__cpo4cendE,(_ZN34_INTERNAL_4884a7c1_4_k_cu_742def146thrust24THRUST_300001_SM_1000_NS12placeholders2_7E - _ZN34_INTERNAL_4884a7c1_4_k_cu_742def144cuda3std6ranges3__45__cpo4cendE)
_ZN34_INTERNAL_4884a7c1_4_k_cu_742def144cuda3std6ranges3__45__cpo4cendE:
	.zero		1
	.type		_ZN34_INTERNAL_4884a7c1_4_k_cu_742def146thrust24THRUST_300001_SM_1000_NS12placeholders2_7E,@object
	.size		_ZN34_INTERNAL_4884a7c1_4_k_cu_742def146thrust24THRUST_300001_SM_1000_NS12placeholders2_7E,(_ZN34_INTERNAL_4884a7c1_4_k_cu_742def144cuda3std3__45__cpo5crendE - _ZN34_INTERNAL_4884a7c1_4_k_cu_742def146thrust24THRUST_300001_SM_1000_NS12placeholders2_7E)
_ZN34_INTERNAL_4884a7c1_4_k_cu_742def146thrust24THRUST_300001_SM_1000_NS12placeholders2_7E:
	.zero		1
	.type		_ZN34_INTERNAL_4884a7c1_4_k_cu_742def144cuda3std3__45__cpo5crendE,@object
	.size		_ZN34_INTERNAL_4884a7c1_4_k_cu_742def144cuda3std3__45__cpo5crendE,(_ZN34_INTERNAL_4884a7c1_4_k_cu_742def144cuda3std6ranges3__45__cpo4prevE - _ZN34_INTERNAL_4884a7c1_4_k_cu_742def144cuda3std3__45__cpo5crendE)
_ZN34_INTERNAL_4884a7c1_4_k_cu_742def144cuda3std3__45__cpo5crendE:
	.zero		1
	.type		_ZN34_INTERNAL_4884a7c1_4_k_cu_742def144cuda3std6ranges3__45__cpo4prevE,@object
	.size		_ZN34_INTERNAL_4884a7c1_4_k_cu_742def144cuda3std6ranges3__45__cpo4prevE,(_ZN34_INTERNAL_4884a7c1_4_k_cu_742def144cuda3std6ranges3__45__cpo9iter_moveE - _ZN34_INTERNAL_4884a7c1_4_k_cu_742def144cuda3std6ranges3__45__cpo4prevE)
_ZN34_INTERNAL_4884a7c1_4_k_cu_742def144cuda3std6ranges3__45__cpo4prevE:
	.zero		1
	.type		_ZN34_INTERNAL_4884a7c1_4_k_cu_742def144cuda3std6ranges3__45__cpo9iter_moveE,@object
	.size		_ZN34_INTERNAL_4884a7c1_4_k_cu_742def144cuda3std6ranges3__45__cpo9iter_moveE,(_ZN34_INTERNAL_4884a7c1_4_k_cu_742def146thrust24THRUST_300001_SM_1000_NS6system6detail10sequential3seqE - _ZN34_INTERNAL_4884a7c1_4_k_cu_742def144cuda3std6ranges3__45__cpo9iter_moveE)
_ZN34_INTERNAL_4884a7c1_4_k_cu_742def144cuda3std6ranges3__45__cpo9iter_moveE:
	.zero		1
	.type		_ZN34_INTERNAL_4884a7c1_4_k_cu_742def146thrust24THRUST_300001_SM_1000_NS6system6detail10sequential3seqE,@object
	.size		_ZN34_INTERNAL_4884a7c1_4_k_cu_742def146thrust24THRUST_300001_SM_1000_NS6system6detail10sequential3seqE,(_ZN34_INTERNAL_4884a7c1_4_k_cu_742def146thrust24THRUST_300001_SM_1000_NS12placeholders2_9E - _ZN34_INTERNAL_4884a7c1_4_k_cu_742def146thrust24THRUST_300001_SM_1000_NS6system6detail10sequential3seqE)
_ZN34_INTERNAL_4884a7c1_4_k_cu_742def146thrust24THRUST_300001_SM_1000_NS6system6detail10sequential3seqE:
	.zero		1
	.type		_ZN34_INTERNAL_4884a7c1_4_k_cu_742def146thrust24THRUST_300001_SM_1000_NS12placeholders2_9E,@object
	.size		_ZN34_INTERNAL_4884a7c1_4_k_cu_742def146thrust24THRUST_300001_SM_1000_NS12placeholders2_9E,(_ZN34_INTERNAL_4884a7c1_4_k_cu_742def144cuda3std3__419piecewise_constructE - _ZN34_INTERNAL_4884a7c1_4_k_cu_742def146thrust24THRUST_300001_SM_1000_NS12placeholders2_9E)
_ZN34_INTERNAL_4884a7c1_4_k_cu_742def146thrust24THRUST_300001_SM_1000_NS12placeholders2_9E:
	.zero		1
	.type		_ZN34_INTERNAL_4884a7c1_4_k_cu_742def144cuda3std3__419piecewise_constructE,@object
	.size		_ZN34_INTERNAL_4884a7c1_4_k_cu_742def144cuda3std3__419piecewise_constructE,(_ZN34_INTERNAL_4884a7c1_4_k_cu_742def144cuda3std6ranges3__45__cpo5cdataE - _ZN34_INTERNAL_4884a7c1_4_k_cu_742def144cuda3std3__419piecewise_constructE)
_ZN34_INTERNAL_4884a7c1_4_k_cu_742def144cuda3std3__419piecewise_constructE:
	.zero		1
	.type		_ZN34_INTERNAL_4884a7c1_4_k_cu_742def144cuda3std6ranges3__45__cpo5cdataE,@object
	.size		_ZN34_INTERNAL_4884a7c1_4_k_cu_742def144cuda3std6ranges3__45__cpo5cdataE,(_ZN34_INTERNAL_4884a7c1_4_k_cu_742def146thrust24THRUST_300001_SM_1000_NS12placeholders2_1E - _ZN34_INTERNAL_4884a7c1_4_k_cu_742def144cuda3std6ranges3__45__cpo5cdataE)
_ZN34_INTERNAL_4884a7c1_4_k_cu_742def144cuda3std6ranges3__45__cpo5cdataE:
	.zero		1
	.type		_ZN34_INTERNAL_4884a7c1_4_k_cu_742def146thrust24THRUST_300001_SM_1000_NS12placeholders2_1E,@object
	.size		_ZN34_INTERNAL_4884a7c1_4_k_cu_742def146thrust24THRUST_300001_SM_1000_NS12placeholders2_1E,(_ZN34_INTERNAL_4884a7c1_4_k_cu_742def144cuda3std3__45__cpo3endE - _ZN34_INTERNAL_4884a7c1_4_k_cu_742def146thrust24THRUST_300001_SM_1000_NS12placeholders2_1E)
_ZN34_INTERNAL_4884a7c1_4_k_cu_742def146thrust24THRUST_300001_SM_1000_NS12placeholders2_1E:
	.zero		1
	.type		_ZN34_INTERNAL_4884a7c1_4_k_cu_742def144cuda3std3__45__cpo3endE,@object
	.size		_ZN34_INTERNAL_4884a7c1_4_k_cu_742def144cuda3std3__45__cpo3endE,(_ZN34_INTERNAL_4884a7c1_4_k_cu_742def144cuda3std6ranges3__45__cpo3endE - _ZN34_INTERNAL_4884a7c1_4_k_cu_742def144cuda3std3__45__cpo3endE)
_ZN34_INTERNAL_4884a7c1_4_k_cu_742def144cuda3std3__45__cpo3endE:
	.zero		1
	.type		_ZN34_INTERNAL_4884a7c1_4_k_cu_742def144cuda3std6ranges3__45__cpo3endE,@object
	.size		_ZN34_INTERNAL_4884a7c1_4_k_cu_742def144cuda3std6ranges3__45__cpo3endE,(_ZN34_INTERNAL_4884a7c1_4_k_cu_742def146thrust24THRUST_300001_SM_1000_NS12placeholders2_5E - _ZN34_INTERNAL_4884a7c1_4_k_cu_742def144cuda3std6ranges3__45__cpo3endE)
_ZN34_INTERNAL_4884a7c1_4_k_cu_742def144cuda3std6ranges3__45__cpo3endE:
	.zero		1
	.type		_ZN34_INTERNAL_4884a7c1_4_k_cu_742def146thrust24THRUST_300001_SM_1000_NS12placeholders2_5E,@object
	.size		_ZN34_INTERNAL_4884a7c1_4_k_cu_742def146thrust24THRUST_300001_SM_1000_NS12placeholders2_5E,(_ZN34_INTERNAL_4884a7c1_4_k_cu_742def144cuda3std3__45__cpo4rendE - _ZN34_INTERNAL_4884a7c1_4_k_cu_742def146thrust24THRUST_300001_SM_1000_NS12placeholders2_5E)
_ZN34_INTERNAL_4884a7c1_4_k_cu_742def146thrust24THRUST_300001_SM_1000_NS12placeholders2_5E:
	.zero		1
	.type		_ZN34_INTERNAL_4884a7c1_4_k_cu_742def144cuda3std3__45__cpo4rendE,@object
	.size		_ZN34_INTERNAL_4884a7c1_4_k_cu_742def144cuda3std3__45__cpo4rendE,(_ZN34_INTERNAL_4884a7c1_4_k_cu_742def144cuda3std6ranges3__45__cpo9iter_swapE - _ZN34_INTERNAL_4884a7c1_4_k_cu_742def144cuda3std3__45__cpo4rendE)
_ZN34_INTERNAL_4884a7c1_4_k_cu_742def144cuda3std3__45__cpo4rendE:
	.zero		1
	.type		_ZN34_INTERNAL_4884a7c1_4_k_cu_742def144cuda3std6ranges3__45__cpo9iter_swapE,@object
	.size		_ZN34_INTERNAL_4884a7c1_4_k_cu_742def144cuda3std6ranges3__45__cpo9iter_swapE,(_ZN34_INTERNAL_4884a7c1_4_k_cu_742def144cuda3std3__48unexpectE - _ZN34_INTERNAL_4884a7c1_4_k_cu_742def144cuda3std6ranges3__45__cpo9iter_swapE)
_ZN34_INTERNAL_4884a7c1_4_k_cu_742def144cuda3std6ranges3__45__cpo9iter_swapE:
	.zero		1
	.type		_ZN34_INTERNAL_4884a7c1_4_k_cu_742def144cuda3std3__48unexpectE,@object
	.size		_ZN34_INTERNAL_4884a7c1_4_k_cu_742def144cuda3std3__48unexpectE,(_ZN34_INTERNAL_4884a7c1_4_k_cu_742def146thrust24THRUST_300001_SM_1000_NS8cuda_cub3parE - _ZN34_INTERNAL_4884a7c1_4_k_cu_742def144cuda3std3__48unexpectE)
_ZN34_INTERNAL_4884a7c1_4_k_cu_742def144cuda3std3__48unexpectE:
	.zero		1
	.type		_ZN34_INTERNAL_4884a7c1_4_k_cu_742def146thrust24THRUST_300001_SM_1000_NS8cuda_cub3parE,@object
	.size		_ZN34_INTERNAL_4884a7c1_4_k_cu_742def146thrust24THRUST_300001_SM_1000_NS8cuda_cub3parE,(.L_29 - _ZN34_INTERNAL_4884a7c1_4_k_cu_742def146thrust24THRUST_300001_SM_1000_NS8cuda_cub3parE)
_ZN34_INTERNAL_4884a7c1_4_k_cu_742def146thrust24THRUST_300001_SM_1000_NS8cuda_cub3parE:
	.zero		1
.L_29:


//--------------------- .nv.constant0._ZN3cub18CUB_300001_SM_10006detail8for_each13static_kernelINS2_12policy_hub_t12policy_500_tElNS2_12op_wrapper_tIlN3tsd10JacobiStepEN6thrust24THRUST_300001_SM_1000_NS17counting_iteratorImNSA_11use_defaultESC_SC_EEEEEEvT0_T1_ --------------------------
	.section	.nv.constant0._ZN3cub18CUB_300001_SM_10006detail8for_each13static_kernelINS2_12policy_hub_t12policy_500_tElNS2_12op_wrapper_tIlN3tsd10JacobiStepEN6thrust24THRUST_300001_SM_1000_NS17counting_iteratorImNSA_11use_defaultESC_SC_EEEEEEvT0_T1_,"a",@progbits
	.sectionflags	@""
	.align	4
.nv.constant0._ZN3cub18CUB_300001_SM_10006detail8for_each13static_kernelINS2_12policy_hub_t12policy_500_tElNS2_12op_wrapper_tIlN3tsd10JacobiStepEN6thrust24THRUST_300001_SM_1000_NS17counting_iteratorImNSA_11use_defaultESC_SC_EEEEEEvT0_T1_:
	.zero		952


//--------------------- .nv.constant0._ZN3cub18CUB_300001_SM_10006detail8for_each13static_kernelINS2_12policy_hub_t12policy_500_tEmN6thrust24THRUST_300001_SM_1000_NS8cuda_cub20__uninitialized_fill7functorINS7_10device_ptrIfEEfEEEEvT0_T1_ --------------------------
	.section	.nv.constant0._ZN3cub18CUB_300001_SM_10006detail8for_each13static_kernelINS2_12policy_hub_t12policy_500_tEmN6thrust24THRUST_300001_SM_1000_NS8cuda_cub20__uninitialized_fill7functorINS7_10device_ptrIfEEfEEEEvT0_T1_,"a",@progbits
	.sectionflags	@""
	.align	4
.nv.constant0._ZN3cub18CUB_300001_SM_10006detail8for_each13static_kernelINS2_12policy_hub_t12policy_500_tEmN6thrust24THRUST_300001_SM_1000_NS8cuda_cub20__uninitialized_fill7functorINS7_10device_ptrIfEEfEEEEvT0_T1_:
	.zero		920


//--------------------- .nv.constant0._ZN3cub18CUB_300001_SM_10006detail11EmptyKernelIvEEvv --------------------------
	.section	.nv.constant0._ZN3cub18CUB_300001_SM_10006detail11EmptyKernelIvEEvv,"a",@progbits
	.sectionflags	@""
	.align	4
.nv.constant0._ZN3cub18CUB_300001_SM_10006detail11EmptyKernelIvEEvv:
	.zero		896


//--------------------- SYMBOLS --------------------------

	.type		.nv.reservedSmem.offset0,@object
	.size		.nv.reservedSmem.offset0,0x4
